	.target	sm_90a

	.elftype	@"ET_EXEC"


//--------------------- .note.nv.tkinfo           --------------------------
	.section	.note.nv.tkinfo,"",@"SHT_NOTE"
	.sectionflags	@"SHF_NOTE_NV_TKINFO"
	.tkinfo
        /*0018*/ 	.word	0x00000002
        /*0030*/ 	.string	""
        /*0030*/ 	.string	"ptxas"
        /*0030*/ 	.string	"Cuda compilation tools, release 13.0, V13.0.88"
        /*0030*/ 	.string	"Build cuda_13.0.r13.0/compiler.36424714_0"
        /*0030*/ 	.string	"-arch sm_90a -m 64 "



//--------------------- .note.nv.cuinfo           --------------------------
	.section	.note.nv.cuinfo,"",@"SHT_NOTE"
	.sectionflags	@"SHF_NOTE_NV_CUINFO"
        /*0018*/ 	.short	0x0002
        /*001a*/ 	.short	0x005a
        /*001c*/ 	.short	0x0082
	.zero		2


//--------------------- .nv.info                  --------------------------
	.section	.nv.info,"",@"SHT_CUDA_INFO"
	.align	4


	//----- nvinfo : EIATTR_REGCOUNT
	.align		4
        /*0000*/ 	.byte	0x04, 0x2f
        /*0002*/ 	.short	(.L_15 - .L_14)
	.align		4
.L_14:
        /*0004*/ 	.word	index@(_ZN7cutlass13device_kernelINS_4gemm6kernel13GemmUniversalIN4cute5tupleIJiiiiEEENS1_10collective13CollectiveMmaINS1_34MainloopSm90TmaGmmaWarpSpecializedILi12ENS5_IJNS4_1CILi1EEESB_SB_EEENS1_35KernelTmaWarpSpecializedCooperativeEEENS5_IJNSA_ILi128EEENSA_ILi160EEENSA_ILi32EEEEEENS_10bfloat16_tENS5_IJlSB_lEEESJ_SK_NS4_8TiledMMAINS4_8MMA_AtomIJNS4_4SM904GMMA27MMA_64x32x16_F32BF16BF16_SSILNSO_5MajorE0ELSQ_0ELNSO_7ScaleInE1ELSR_1EEEEEENS4_6LayoutINS5_IJNSA_ILi2EEESB_SB_EEENS5_IJSB_NSA_ILi0EEESX_EEEEENS5_IJNS4_10UnderscoreES10_S10_EEEEENS4_13SM90_TMA_LOADENS4_14ComposedLayoutINS4_7SwizzleILi2ELi4ELi3EEENS4_18smem_ptr_flag_bitsILi16EEENSU_INS5_IJNSA_ILi8EEESH_EEENS5_IJSH_SB_EEEEEEEvNS4_8identityES13_S1D_vS1E_EENS_8epilogue10collective6detail29Sm90TmaWarpSpecializedAdapterINS1H_15DefaultEpilogueISJ_SK_SK_NS1G_6thread17LinearCombinationISJ_Li1EffLNS1L_9ScaleType4KindE0ELNS_15FloatRoundStyleE2ESJ_EENS1_15EpilogueDefaultEEEEEvvEEEEvNT_6ParamsE)
        /*0008*/ 	.word	0x000000a8


	//----- nvinfo : EIATTR_FRAME_SIZE
	.align		4
.L_15:
        /*000c*/ 	.byte	0x04, 0x11
        /*000e*/ 	.short	(.L_17 - .L_16)
	.align		4
.L_16:
        /*0010*/ 	.word	index@(_ZN7cutlass13device_kernelINS_4gemm6kernel13GemmUniversalIN4cute5tupleIJiiiiEEENS1_10collective13CollectiveMmaINS1_34MainloopSm90TmaGmmaWarpSpecializedILi12ENS5_IJNS4_1CILi1EEESB_SB_EEENS1_35KernelTmaWarpSpecializedCooperativeEEENS5_IJNSA_ILi128EEENSA_ILi160EEENSA_ILi32EEEEEENS_10bfloat16_tENS5_IJlSB_lEEESJ_SK_NS4_8TiledMMAINS4_8MMA_AtomIJNS4_4SM904GMMA27MMA_64x32x16_F32BF16BF16_SSILNSO_5MajorE0ELSQ_0ELNSO_7ScaleInE1ELSR_1EEEEEENS4_6LayoutINS5_IJNSA_ILi2EEESB_SB_EEENS5_IJSB_NSA_ILi0EEESX_EEEEENS5_IJNS4_10UnderscoreES10_S10_EEEEENS4_13SM90_TMA_LOADENS4_14ComposedLayoutINS4_7SwizzleILi2ELi4ELi3EEENS4_18smem_ptr_flag_bitsILi16EEENSU_INS5_IJNSA_ILi8EEESH_EEENS5_IJSH_SB_EEEEEEEvNS4_8identityES13_S1D_vS1E_EENS_8epilogue10collective6detail29Sm90TmaWarpSpecializedAdapterINS1H_15DefaultEpilogueISJ_SK_SK_NS1G_6thread17LinearCombinationISJ_Li1EffLNS1L_9ScaleType4KindE0ELNS_15FloatRoundStyleE2ESJ_EENS1_15EpilogueDefaultEEEEEvvEEEEvNT_6ParamsE)
        /*0014*/ 	.word	0x00000000


	//----- nvinfo : EIATTR_MIN_STACK_SIZE
	.align		4
.L_17:
        /*0018*/ 	.byte	0x04, 0x12
        /*001a*/ 	.short	(.L_19 - .L_18)
	.align		4
.L_18:
        /*001c*/ 	.word	index@(_ZN7cutlass13device_kernelINS_4gemm6kernel13GemmUniversalIN4cute5tupleIJiiiiEEENS1_10collective13CollectiveMmaINS1_34MainloopSm90TmaGmmaWarpSpecializedILi12ENS5_IJNS4_1CILi1EEESB_SB_EEENS1_35KernelTmaWarpSpecializedCooperativeEEENS5_IJNSA_ILi128EEENSA_ILi160EEENSA_ILi32EEEEEENS_10bfloat16_tENS5_IJlSB_lEEESJ_SK_NS4_8TiledMMAINS4_8MMA_AtomIJNS4_4SM904GMMA27MMA_64x32x16_F32BF16BF16_SSILNSO_5MajorE0ELSQ_0ELNSO_7ScaleInE1ELSR_1EEEEEENS4_6LayoutINS5_IJNSA_ILi2EEESB_SB_EEENS5_IJSB_NSA_ILi0EEESX_EEEEENS5_IJNS4_10UnderscoreES10_S10_EEEEENS4_13SM90_TMA_LOADENS4_14ComposedLayoutINS4_7SwizzleILi2ELi4ELi3EEENS4_18smem_ptr_flag_bitsILi16EEENSU_INS5_IJNSA_ILi8EEESH_EEENS5_IJSH_SB_EEEEEEEvNS4_8identityES13_S1D_vS1E_EENS_8epilogue10collective6detail29Sm90TmaWarpSpecializedAdapterINS1H_15DefaultEpilogueISJ_SK_SK_NS1G_6thread17LinearCombinationISJ_Li1EffLNS1L_9ScaleType4KindE0ELNS_15FloatRoundStyleE2ESJ_EENS1_15EpilogueDefaultEEEEEvvEEEEvNT_6ParamsE)
        /*0020*/ 	.word	0x00000000
.L_19:


//--------------------- .nv.compat                --------------------------
	.section	.nv.compat,"",@"SHT_CUDA_COMPAT_INFO"
	.align	4
        /*0000*/ 	.byte	0x02, 0x09, 0x01, 0x00, 0x02, 0x02, 0x04, 0x00, 0x02, 0x05, 0x05, 0x00, 0x03, 0x07, 0x01, 0x01
        /*0010*/ 	.byte	0x02, 0x03, 0x01, 0x00, 0x02, 0x06, 0x01, 0x00, 0x04, 0x0b, 0x08, 0x00, 0x00, 0x00, 0x00, 0x00
        /*0020*/ 	.byte	0x00, 0x00, 0x00, 0x00


//--------------------- .nv.info._ZN7cutlass13device_kernelINS_4gemm6kernel13GemmUniversalIN4cute5tupleIJiiiiEEENS1_10collective13CollectiveMmaINS1_34MainloopSm90TmaGmmaWarpSpecializedILi12ENS5_IJNS4_1CILi1EEESB_SB_EEENS1_35KernelTmaWarpSpecializedCooperativeEEENS5_IJNSA_ILi128EEENSA_ILi160EEENSA_ILi32EEEEEENS_10bfloat16_tENS5_IJlSB_lEEESJ_SK_NS4_8TiledMMAINS4_8MMA_AtomIJNS4_4SM904GMMA27MMA_64x32x16_F32BF16BF16_SSILNSO_5MajorE0ELSQ_0ELNSO_7ScaleInE1ELSR_1EEEEEENS4_6LayoutINS5_IJNSA_ILi2EEESB_SB_EEENS5_IJSB_NSA_ILi0EEESX_EEEEENS5_IJNS4_10UnderscoreES10_S10_EEEEENS4_13SM90_TMA_LOADENS4_14ComposedLayoutINS4_7SwizzleILi2ELi4ELi3EEENS4_18smem_ptr_flag_bitsILi16EEENSU_INS5_IJNSA_ILi8EEESH_EEENS5_IJSH_SB_EEEEEEEvNS4_8identityES13_S1D_vS1E_EENS_8epilogue10collective6detail29Sm90TmaWarpSpecializedAdapterINS1H_15DefaultEpilogueISJ_SK_SK_NS1G_6thread17LinearCombinationISJ_Li1EffLNS1L_9ScaleType4KindE0ELNS_15FloatRoundStyleE2ESJ_EENS1_15EpilogueDefaultEEEEEvvEEEEvNT_6ParamsE --------------------------
	.section	.nv.info._ZN7cutlass13device_kernelINS_4gemm6kernel13GemmUniversalIN4cute5tupleIJiiiiEEENS1_10collective13CollectiveMmaINS1_34MainloopSm90TmaGmmaWarpSpecializedILi12ENS5_IJNS4_1CILi1EEESB_SB_EEENS1_35KernelTmaWarpSpecializedCooperativeEEENS5_IJNSA_ILi128EEENSA_ILi160EEENSA_ILi32EEEEEENS_10bfloat16_tENS5_IJlSB_lEEESJ_SK_NS4_8TiledMMAINS4_8MMA_AtomIJNS4_4SM904GMMA27MMA_64x32x16_F32BF16BF16_SSILNSO_5MajorE0ELSQ_0ELNSO_7ScaleInE1ELSR_1EEEEEENS4_6LayoutINS5_IJNSA_ILi2EEESB_SB_EEENS5_IJSB_NSA_ILi0EEESX_EEEEENS5_IJNS4_10UnderscoreES10_S10_EEEEENS4_13SM90_TMA_LOADENS4_14ComposedLayoutINS4_7SwizzleILi2ELi4ELi3EEENS4_18smem_ptr_flag_bitsILi16EEENSU_INS5_IJNSA_ILi8EEESH_EEENS5_IJSH_SB_EEEEEEEvNS4_8identityES13_S1D_vS1E_EENS_8epilogue10collective6detail29Sm90TmaWarpSpecializedAdapterINS1H_15DefaultEpilogueISJ_SK_SK_NS1G_6thread17LinearCombinationISJ_Li1EffLNS1L_9ScaleType4KindE0ELNS_15FloatRoundStyleE2ESJ_EENS1_15EpilogueDefaultEEEEEvvEEEEvNT_6ParamsE,"",@"SHT_CUDA_INFO"
	.sectionflags	@""
	.align	4


	//----- nvinfo : EIATTR_CUDA_API_VERSION
	.align		4
        /*0000*/ 	.byte	0x04, 0x37
        /*0002*/ 	.short	(.L_21 - .L_20)
.L_20:
        /*0004*/ 	.word	0x00000082


	//----- nvinfo : EIATTR_KPARAM_INFO
	.align		4
.L_21:
        /*0008*/ 	.byte	0x04, 0x17
        /*000a*/ 	.short	(.L_23 - .L_22)
.L_22:
        /*000c*/ 	.word	0x00000000
        /*0010*/ 	.short	0x0000
        /*0012*/ 	.short	0x0070
        /*0014*/ 	.byte	0x00, 0xf0, 0x01, 0x10


	//----- nvinfo : EIATTR_SPARSE_MMA_MASK
	.align		4
.L_23:
        /*0018*/ 	.byte	0x03, 0x50
        /*001a*/ 	.short	0x0000


	//----- nvinfo : EIATTR_MAXREG_COUNT
	.align		4
        /*001c*/ 	.byte	0x03, 0x1b
        /*001e*/ 	.short	0x00a8


	//----- nvinfo : EIATTR_NUM_BARRIERS
	.align		4
        /*0020*/ 	.byte	0x02, 0x4c
        /*0022*/ 	.byte	0x01
	.zero		1


	//----- nvinfo : EIATTR_EXTERNS
	.align		4
        /*0024*/ 	.byte	0x04, 0x0f
        /*0026*/ 	.short	(.L_25 - .L_24)


	//   ....[0]....
	.align		4
.L_24:
        /*0028*/ 	.word	index@(__assertfail)


	//----- nvinfo : EIATTR_MERCURY_ISA_VERSION
	.align		4
.L_25:
        /*002c*/ 	.byte	0x03, 0x5f
        /*002e*/ 	.short	0x0101


	//----- nvinfo : EIATTR_INT_WARP_WIDE_INSTR_OFFSETS
	.align		4
        /*0030*/ 	.byte	0x04, 0x31
        /*0032*/ 	.short	(.L_27 - .L_26)


	//   ....[0]....
.L_26:
        /*0034*/ 	.word	0x000004e0


	//   ....[1]....
        /*0038*/ 	.word	0x00000510


	//   ....[2]....
        /*003c*/ 	.word	0x000005f0


	//----- nvinfo : EIATTR_COOP_GROUP_MASK_REGIDS
	.align		4
.L_27:
        /*0040*/ 	.byte	0x04, 0x29
        /*0042*/ 	.short	(.L_29 - .L_28)


	//   ....[0]....
.L_28:
        /*0044*/ 	.word	0xffffffff


	//   ....[1]....
        /*0048*/ 	.word	0xffffffff


	//   ....[2]....
        /*004c*/ 	.word	0xffffffff


	//   ....[3]....
        /*0050*/ 	.word	0xffffffff


	//   ....[4]....
        /*0054*/ 	.word	0xffffffff


	//----- nvinfo : EIATTR_COOP_GROUP_INSTR_OFFSETS
	.align		4
.L_29:
        /*0058*/ 	.byte	0x04, 0x28
        /*005a*/ 	.short	(.L_31 - .L_30)


	//   ....[0]....
.L_30:
        /*005c*/ 	.word	0x00000060


	//   ....[1]....
        /*0060*/ 	.word	0x00000070


	//   ....[2]....
        /*0064*/ 	.word	0x00000130


	//   ....[3]....
        /*0068*/ 	.word	0x000003f0


	//   ....[4]....
        /*006c*/ 	.word	0x000010a0


	//----- nvinfo : EIATTR_REG_RECONFIG
	.align		4
.L_31:
        /*0070*/ 	.byte	0x01, 0x54
	.zero		2


	//----- nvinfo : EIATTR_SYSCALL_OFFSETS
	.align		4
        /*0074*/ 	.byte	0x04, 0x46
        /*0076*/ 	.short	(.L_33 - .L_32)


	//   ....[0]....
.L_32:
        /*0078*/ 	.word	0x00001260


	//----- nvinfo : EIATTR_MBARRIER_INSTR_OFFSETS
	.align		4
.L_33:
        /*007c*/ 	.byte	0x04, 0x39
        /*007e*/ 	.short	(.L_35 - .L_34)


	//   ....[0]....
.L_34:
        /*0080*/ 	.word	0x00000250
        /*0084*/ 	.word	0x000000ff
        /*0088*/ 	.word	0x00000000
        /*008c*/ 	.short	0x0100
        /*008e*/ 	.byte	0x08
	.zero		1


	//   ....[1]....
        /*0090*/ 	.word	0x00000260
        /*0094*/ 	.word	0x000000ff
        /*0098*/ 	.word	0x00000060
        /*009c*/ 	.short	0x0100
        /*009e*/ 	.byte	0x08
	.zero		1


	//   ....[2]....
        /*00a0*/ 	.word	0x00000270
        /*00a4*/ 	.word	0x000000ff
        /*00a8*/ 	.word	0x00000008
        /*00ac*/ 	.short	0x0100
        /*00ae*/ 	.byte	0x08
	.zero		1


	//   ....[3]....
        /*00b0*/ 	.word	0x00000280
        /*00b4*/ 	.word	0x000000ff
        /*00b8*/ 	.word	0x00000068
        /*00bc*/ 	.short	0x0100
        /*00be*/ 	.byte	0x08
	.zero		1


	//   ....[4]....
        /*00c0*/ 	.word	0x00000290
        /*00c4*/ 	.word	0x000000ff
        /*00c8*/ 	.word	0x00000010
        /*00cc*/ 	.short	0x0100
        /*00ce*/ 	.byte	0x08
	.zero		1


	//   ....[5]....
        /*00d0*/ 	.word	0x000002a0
        /*00d4*/ 	.word	0x000000ff
        /*00d8*/ 	.word	0x00000070
        /*00dc*/ 	.short	0x0100
        /*00de*/ 	.byte	0x08
	.zero		1


	//   ....[6]....
        /*00e0*/ 	.word	0x000002b0
        /*00e4*/ 	.word	0x000000ff
        /*00e8*/ 	.word	0x00000018
        /*00ec*/ 	.short	0x0100
        /*00ee*/ 	.byte	0x08
	.zero		1


	//   ....[7]....
        /*00f0*/ 	.word	0x000002c0
        /*00f4*/ 	.word	0x000000ff
        /*00f8*/ 	.word	0x00000078
        /*00fc*/ 	.short	0x0100
        /*00fe*/ 	.byte	0x08
	.zero		1


	//   ....[8]....
        /*0100*/ 	.word	0x000002d0
        /*0104*/ 	.word	0x000000ff
        /*0108*/ 	.word	0x00000020
        /*010c*/ 	.short	0x0100
        /*010e*/ 	.byte	0x08
	.zero		1


	//   ....[9]....
        /*0110*/ 	.word	0x000002e0
        /*0114*/ 	.word	0x000000ff
        /*0118*/ 	.word	0x00000080
        /*011c*/ 	.short	0x0100
        /*011e*/ 	.byte	0x08
	.zero		1


	//   ....[10]....
        /*0120*/ 	.word	0x000002f0
        /*0124*/ 	.word	0x000000ff
        /*0128*/ 	.word	0x00000028
        /*012c*/ 	.short	0x0100
        /*012e*/ 	.byte	0x08
	.zero		1


	//   ....[11]....
        /*0130*/ 	.word	0x00000300
        /*0134*/ 	.word	0x000000ff
        /*0138*/ 	.word	0x00000088
        /*013c*/ 	.short	0x0100
        /*013e*/ 	.byte	0x08
	.zero		1


	//   ....[12]....
        /*0140*/ 	.word	0x00000310
        /*0144*/ 	.word	0x000000ff
        /*0148*/ 	.word	0x00000030
        /*014c*/ 	.short	0x0100
        /*014e*/ 	.byte	0x08
	.zero		1


	//   ....[13]....
        /*0150*/ 	.word	0x00000320
        /*0154*/ 	.word	0x000000ff
        /*0158*/ 	.word	0x00000090
        /*015c*/ 	.short	0x0100
        /*015e*/ 	.byte	0x08
	.zero		1


	//   ....[14]....
        /*0160*/ 	.word	0x00000330
        /*0164*/ 	.word	0x000000ff
        /*0168*/ 	.word	0x00000038
        /*016c*/ 	.short	0x0100
        /*016e*/ 	.byte	0x08
	.zero		1


	//   ....[15]....
        /*0170*/ 	.word	0x00000340
        /*0174*/ 	.word	0x000000ff
        /*0178*/ 	.word	0x00000098
        /*017c*/ 	.short	0x0100
        /*017e*/ 	.byte	0x08
	.zero		1


	//   ....[16]....
        /*0180*/ 	.word	0x00000350
        /*0184*/ 	.word	0x000000ff
        /*0188*/ 	.word	0x00000040
        /*018c*/ 	.short	0x0100
        /*018e*/ 	.byte	0x08
	.zero		1


	//   ....[17]....
        /*0190*/ 	.word	0x00000360
        /*0194*/ 	.word	0x000000ff
        /*0198*/ 	.word	0x000000a0
        /*019c*/ 	.short	0x0100
        /*019e*/ 	.byte	0x08
	.zero		1


	//   ....[18]....
        /*01a0*/ 	.word	0x00000370
        /*01a4*/ 	.word	0x000000ff
        /*01a8*/ 	.word	0x00000048
        /*01ac*/ 	.short	0x0100
        /*01ae*/ 	.byte	0x08
	.zero		1


	//   ....[19]....
        /*01b0*/ 	.word	0x00000380
        /*01b4*/ 	.word	0x000000ff
        /*01b8*/ 	.word	0x000000a8
        /*01bc*/ 	.short	0x0100
        /*01be*/ 	.byte	0x08
	.zero		1


	//   ....[20]....
        /*01c0*/ 	.word	0x00000390
        /*01c4*/ 	.word	0x000000ff
        /*01c8*/ 	.word	0x00000050
        /*01cc*/ 	.short	0x0100
        /*01ce*/ 	.byte	0x08
	.zero		1


	//   ....[21]....
        /*01d0*/ 	.word	0x000003a0
        /*01d4*/ 	.word	0x000000ff
        /*01d8*/ 	.word	0x000000b0
        /*01dc*/ 	.short	0x0100
        /*01de*/ 	.byte	0x08
	.zero		1


	//   ....[22]....
        /*01e0*/ 	.word	0x000003b0
        /*01e4*/ 	.word	0x000000ff
        /*01e8*/ 	.word	0x00000058
        /*01ec*/ 	.short	0x0100
        /*01ee*/ 	.byte	0x08
	.zero		1


	//   ....[23]....
        /*01f0*/ 	.word	0x000003c0
        /*01f4*/ 	.word	0x000000ff
        /*01f8*/ 	.word	0x000000b8
        /*01fc*/ 	.short	0x0100
        /*01fe*/ 	.byte	0x08
	.zero		1


	//   ....[24]....
        /*0200*/ 	.word	0x00000660
        /*0204*/ 	.word	0x000000ff
        /*0208*/ 	.word	0x000000d0
        /*020c*/ 	.short	0x0100
        /*020e*/ 	.byte	0x06
	.zero		1


	//   ....[25]....
        /*0210*/ 	.word	0x000006c0
        /*0214*/ 	.word	0x000000ff
        /*0218*/ 	.word	0x000000d8
        /*021c*/ 	.short	0x0100
        /*021e*/ 	.byte	0x06
	.zero		1


	//   ....[26]....
        /*0220*/ 	.word	0x000012e0
        /*0224*/ 	.word	0x00000003
        /*0228*/ 	.word	0x00000000
        /*022c*/ 	.short	0x010a
        /*022e*/ 	.byte	0x3f
	.zero		1


	//   ....[27]....
        /*0230*/ 	.word	0x00001320
        /*0234*/ 	.word	0x00000003
        /*0238*/ 	.word	0x00000000
        /*023c*/ 	.short	0x010a
        /*023e*/ 	.byte	0x3f
	.zero		1


	//   ....[28]....
        /*0240*/ 	.word	0x000018e0
        /*0244*/ 	.word	0x000000ff
        /*0248*/ 	.word	0x00000000
        /*024c*/ 	.short	0x010a
        /*024e*/ 	.byte	0x08
	.zero		1


	//   ....[29]....
        /*0250*/ 	.word	0x00001920
        /*0254*/ 	.word	0x000000ff
        /*0258*/ 	.word	0x00000000
        /*025c*/ 	.short	0x010a
        /*025e*/ 	.byte	0x08
	.zero		1


	//   ....[30]....
        /*0260*/ 	.word	0x00001da0
        /*0264*/ 	.word	0x000000ff
        /*0268*/ 	.word	0x00000000
        /*026c*/ 	.short	0x0101
        /*026e*/ 	.byte	0x08
	.zero		1


	//   ....[31]....
        /*0270*/ 	.word	0x00001f50
        /*0274*/ 	.word	0x00000000
        /*0278*/ 	.word	0x00000000
        /*027c*/ 	.short	0x0101
        /*027e*/ 	.byte	0x3f
	.zero		1


	//   ....[32]....
        /*0280*/ 	.word	0x000080b0
        /*0284*/ 	.word	0x0000000e
        /*0288*/ 	.word	0x00000060
        /*028c*/ 	.short	0x010a
        /*028e*/ 	.byte	0x3f
	.zero		1


	//   ....[33]....
        /*0290*/ 	.word	0x00008430
        /*0294*/ 	.word	0x00000006
        /*0298*/ 	.word	0x000000d8
        /*029c*/ 	.short	0x0101
        /*029e*/ 	.byte	0x3f
	.zero		1


	//   ....[34]....
        /*02a0*/ 	.word	0x00008b60
        /*02a4*/ 	.word	0x00000007
        /*02a8*/ 	.word	0x00000000
        /*02ac*/ 	.short	0x010a
        /*02ae*/ 	.byte	0x3f
	.zero		1


	//   ....[35]....
        /*02b0*/ 	.word	0x00008be0
        /*02b4*/ 	.word	0x00000009
        /*02b8*/ 	.word	0x00000000
        /*02bc*/ 	.short	0x010a
        /*02be*/ 	.byte	0x3f
	.zero		1


	//   ....[36]....
        /*02c0*/ 	.word	0x00008c70
        /*02c4*/ 	.word	0x00000006
        /*02c8*/ 	.word	0x00000000
        /*02cc*/ 	.short	0x010a
        /*02ce*/ 	.byte	0x3f
	.zero		1


	//   ....[37]....
        /*02d0*/ 	.word	0x00008d00
        /*02d4*/ 	.word	0x00000009
        /*02d8*/ 	.word	0x00000000
        /*02dc*/ 	.short	0x010a
        /*02de*/ 	.byte	0x3f
	.zero		1


	//   ....[38]....
        /*02e0*/ 	.word	0x00008d90
        /*02e4*/ 	.word	0x00000006
        /*02e8*/ 	.word	0x00000000
        /*02ec*/ 	.short	0x010a
        /*02ee*/ 	.byte	0x3f
	.zero		1


	//   ....[39]....
        /*02f0*/ 	.word	0x00008e20
        /*02f4*/ 	.word	0x00000009
        /*02f8*/ 	.word	0x00000000
        /*02fc*/ 	.short	0x010a
        /*02fe*/ 	.byte	0x3f
	.zero		1


	//   ....[40]....
        /*0300*/ 	.word	0x00008eb0
        /*0304*/ 	.word	0x00000006
        /*0308*/ 	.word	0x00000000
        /*030c*/ 	.short	0x010a
        /*030e*/ 	.byte	0x3f
	.zero		1


	//   ....[41]....
        /*0310*/ 	.word	0x00008f40
        /*0314*/ 	.word	0x00000009
        /*0318*/ 	.word	0x00000000
        /*031c*/ 	.short	0x010a
        /*031e*/ 	.byte	0x3f
	.zero		1


	//   ....[42]....
        /*0320*/ 	.word	0x00008fd0
        /*0324*/ 	.word	0x00000006
        /*0328*/ 	.word	0x00000000
        /*032c*/ 	.short	0x010a
        /*032e*/ 	.byte	0x3f
	.zero		1


	//   ....[43]....
        /*0330*/ 	.word	0x00009060
        /*0334*/ 	.word	0x00000009
        /*0338*/ 	.word	0x00000000
        /*033c*/ 	.short	0x010a
        /*033e*/ 	.byte	0x3f
	.zero		1


	//   ....[44]....
        /*0340*/ 	.word	0x000090f0
        /*0344*/ 	.word	0x00000006
        /*0348*/ 	.word	0x00000000
        /*034c*/ 	.short	0x010a
        /*034e*/ 	.byte	0x3f
	.zero		1


	//   ....[45]....
        /*0350*/ 	.word	0x00009180
        /*0354*/ 	.word	0x00000003
        /*0358*/ 	.word	0x00000000
        /*035c*/ 	.short	0x010a
        /*035e*/ 	.byte	0x3f
	.zero		1


	//   ....[46]....
        /*0360*/ 	.word	0x000091e0
        /*0364*/ 	.word	0x00000003
        /*0368*/ 	.word	0x00000000
        /*036c*/ 	.short	0x010a
        /*036e*/ 	.byte	0x3f
	.zero		1


	//   ....[47]....
        /*0370*/ 	.word	0x00009240
        /*0374*/ 	.word	0x00000005
        /*0378*/ 	.word	0x00000000
        /*037c*/ 	.short	0x010a
        /*037e*/ 	.byte	0x3f
	.zero		1


	//   ....[48]....
        /*0380*/ 	.word	0x00009310
        /*0384*/ 	.word	0x0000000e
        /*0388*/ 	.word	0x00000060
        /*038c*/ 	.short	0x010a
        /*038e*/ 	.byte	0x3f
	.zero		1


	//   ....[49]....
        /*0390*/ 	.word	0x000093e0
        /*0394*/ 	.word	0x00000007
        /*0398*/ 	.word	0x00000000
        /*039c*/ 	.short	0x010a
        /*039e*/ 	.byte	0x3f
	.zero		1


	//   ....[50]....
        /*03a0*/ 	.word	0x00009430
        /*03a4*/ 	.word	0x00000009
        /*03a8*/ 	.word	0x00000000
        /*03ac*/ 	.short	0x010a
        /*03ae*/ 	.byte	0x3f
	.zero		1


	//   ....[51]....
        /*03b0*/ 	.word	0x00009480
        /*03b4*/ 	.word	0x00000006
        /*03b8*/ 	.word	0x00000000
        /*03bc*/ 	.short	0x010a
        /*03be*/ 	.byte	0x3f
	.zero		1


	//   ....[52]....
        /*03c0*/ 	.word	0x000094d0
        /*03c4*/ 	.word	0x00000009
        /*03c8*/ 	.word	0x00000000
        /*03cc*/ 	.short	0x010a
        /*03ce*/ 	.byte	0x3f
	.zero		1


	//   ....[53]....
        /*03d0*/ 	.word	0x00009520
        /*03d4*/ 	.word	0x00000006
        /*03d8*/ 	.word	0x00000000
        /*03dc*/ 	.short	0x010a
        /*03de*/ 	.byte	0x3f
	.zero		1


	//   ....[54]....
        /*03e0*/ 	.word	0x00009570
        /*03e4*/ 	.word	0x00000009
        /*03e8*/ 	.word	0x00000000
        /*03ec*/ 	.short	0x010a
        /*03ee*/ 	.byte	0x3f
	.zero		1


	//   ....[55]....
        /*03f0*/ 	.word	0x000095c0
        /*03f4*/ 	.word	0x00000006
        /*03f8*/ 	.word	0x00000000
        /*03fc*/ 	.short	0x010a
        /*03fe*/ 	.byte	0x3f
	.zero		1


	//   ....[56]....
        /*0400*/ 	.word	0x00009610
        /*0404*/ 	.word	0x00000009
        /*0408*/ 	.word	0x00000000
        /*040c*/ 	.short	0x010a
        /*040e*/ 	.byte	0x3f
	.zero		1


	//   ....[57]....
        /*0410*/ 	.word	0x00009660
        /*0414*/ 	.word	0x00000006
        /*0418*/ 	.word	0x00000000
        /*041c*/ 	.short	0x010a
        /*041e*/ 	.byte	0x3f
	.zero		1


	//   ....[58]....
        /*0420*/ 	.word	0x000096b0
        /*0424*/ 	.word	0x00000009
        /*0428*/ 	.word	0x00000000
        /*042c*/ 	.short	0x010a
        /*042e*/ 	.byte	0x3f
	.zero		1


	//   ....[59]....
        /*0430*/ 	.word	0x00009700
        /*0434*/ 	.word	0x00000006
        /*0438*/ 	.word	0x00000000
        /*043c*/ 	.short	0x010a
        /*043e*/ 	.byte	0x3f
	.zero		1


	//----- nvinfo : EIATTR_NUM_MBARRIERS
	.align		4
.L_35:
        /*0440*/ 	.byte	0x03, 0x38
        /*0442*/ 	.short	0x001a


	//----- nvinfo : EIATTR_EXIT_INSTR_OFFSETS
	.align		4
        /*0444*/ 	.byte	0x04, 0x1c
        /*0446*/ 	.short	(.L_37 - .L_36)


	//   ....[0]....
.L_36:
        /*0448*/ 	.word	0x00000710


	//   ....[1]....
        /*044c*/ 	.word	0x00000fd0


	//   ....[2]....
        /*0450*/ 	.word	0x00007720


	//   ....[3]....
        /*0454*/ 	.word	0x00007d50


	//   ....[4]....
        /*0458*/ 	.word	0x000091d0


	//----- nvinfo : EIATTR_MAX_THREADS
	.align		4
.L_37:
        /*045c*/ 	.byte	0x04, 0x05
        /*045e*/ 	.short	(.L_39 - .L_38)
.L_38:
        /*0460*/ 	.word	0x00000180
        /*0464*/ 	.word	0x00000001
        /*0468*/ 	.word	0x00000001


	//----- nvinfo : EIATTR_CRS_STACK_SIZE
	.align		4
.L_39:
        /*046c*/ 	.byte	0x04, 0x1e
        /*046e*/ 	.short	(.L_41 - .L_40)
.L_40:
        /*0470*/ 	.word	0x00000000


	//----- nvinfo : EIATTR_CBANK_PARAM_SIZE
	.align		4
.L_41:
        /*0474*/ 	.byte	0x03, 0x19
        /*0476*/ 	.short	0x0470


	//----- nvinfo : EIATTR_PARAM_CBANK
	.align		4
        /*0478*/ 	.byte	0x04, 0x0a
        /*047a*/ 	.short	(.L_43 - .L_42)
	.align		4
.L_42:
        /*047c*/ 	.word	index@(.nv.constant0._ZN7cutlass13device_kernelINS_4gemm6kernel13GemmUniversalIN4cute5tupleIJiiiiEEENS1_10collective13CollectiveMmaINS1_34MainloopSm90TmaGmmaWarpSpecializedILi12ENS5_IJNS4_1CILi1EEESB_SB_EEENS1_35KernelTmaWarpSpecializedCooperativeEEENS5_IJNSA_ILi128EEENSA_ILi160EEENSA_ILi32EEEEEENS_10bfloat16_tENS5_IJlSB_lEEESJ_SK_NS4_8TiledMMAINS4_8MMA_AtomIJNS4_4SM904GMMA27MMA_64x32x16_F32BF16BF16_SSILNSO_5MajorE0ELSQ_0ELNSO_7ScaleInE1ELSR_1EEEEEENS4_6LayoutINS5_IJNSA_ILi2EEESB_SB_EEENS5_IJSB_NSA_ILi0EEESX_EEEEENS5_IJNS4_10UnderscoreES10_S10_EEEEENS4_13SM90_TMA_LOADENS4_14ComposedLayoutINS4_7SwizzleILi2ELi4ELi3EEENS4_18smem_ptr_flag_bitsILi16EEENSU_INS5_IJNSA_ILi8EEESH_EEENS5_IJSH_SB_EEEEEEEvNS4_8identityES13_S1D_vS1E_EENS_8epilogue10collective6detail29Sm90TmaWarpSpecializedAdapterINS1H_15DefaultEpilogueISJ_SK_SK_NS1G_6thread17LinearCombinationISJ_Li1EffLNS1L_9ScaleType4KindE0ELNS_15FloatRoundStyleE2ESJ_EENS1_15EpilogueDefaultEEEEEvvEEEEvNT_6ParamsE)
        /*0480*/ 	.short	0x0210
        /*0482*/ 	.short	0x0470


	//----- nvinfo : EIATTR_SW_WAR
	.align		4
.L_43:
        /*0484*/ 	.byte	0x04, 0x36
        /*0486*/ 	.short	(.L_45 - .L_44)
.L_44:
        /*0488*/ 	.word	0x00000008
.L_45:


//--------------------- .nv.callgraph             --------------------------
	.section	.nv.callgraph,"",@"SHT_CUDA_CALLGRAPH"
	.align	4
	.sectionentsize	8
	.align		4
        /*0000*/ 	.word	0x00000000
	.align		4
        /*0004*/ 	.word	0xffffffff
	.align		4
        /*0008*/ 	.word	index@(_ZN7cutlass13device_kernelINS_4gemm6kernel13GemmUniversalIN4cute5tupleIJiiiiEEENS1_10collective13CollectiveMmaINS1_34MainloopSm90TmaGmmaWarpSpecializedILi12ENS5_IJNS4_1CILi1EEESB_SB_EEENS1_35KernelTmaWarpSpecializedCooperativeEEENS5_IJNSA_ILi128EEENSA_ILi160EEENSA_ILi32EEEEEENS_10bfloat16_tENS5_IJlSB_lEEESJ_SK_NS4_8TiledMMAINS4_8MMA_AtomIJNS4_4SM904GMMA27MMA_64x32x16_F32BF16BF16_SSILNSO_5MajorE0ELSQ_0ELNSO_7ScaleInE1ELSR_1EEEEEENS4_6LayoutINS5_IJNSA_ILi2EEESB_SB_EEENS5_IJSB_NSA_ILi0EEESX_EEEEENS5_IJNS4_10UnderscoreES10_S10_EEEEENS4_13SM90_TMA_LOADENS4_14ComposedLayoutINS4_7SwizzleILi2ELi4ELi3EEENS4_18smem_ptr_flag_bitsILi16EEENSU_INS5_IJNSA_ILi8EEESH_EEENS5_IJSH_SB_EEEEEEEvNS4_8identityES13_S1D_vS1E_EENS_8epilogue10collective6detail29Sm90TmaWarpSpecializedAdapterINS1H_15DefaultEpilogueISJ_SK_SK_NS1G_6thread17LinearCombinationISJ_Li1EffLNS1L_9ScaleType4KindE0ELNS_15FloatRoundStyleE2ESJ_EENS1_15EpilogueDefaultEEEEEvvEEEEvNT_6ParamsE)
	.align		4
        /*000c*/ 	.word	index@(__assertfail)
	.align		4
        /*0010*/ 	.word	0x00000000
	.align		4
        /*0014*/ 	.word	0xfffffffe
	.align		4
        /*0018*/ 	.word	0x00000000
	.align		4
        /*001c*/ 	.word	0xfffffffd
	.align		4
        /*0020*/ 	.word	0x00000000
	.align		4
        /*0024*/ 	.word	0xfffffffc


//--------------------- .nv.constant4             --------------------------
	.section	.nv.constant4,"a",@progbits
	.align	8
	.align		8
.nv.constant4:
        /*0000*/ 	.dword	__assertfail
	.align		8
        /*0008*/ 	.dword	__unnamed_1
	.align		8
        /*0010*/ 	.dword	_ZN39_INTERNAL_4173c078_4_k_cu_3021646b_40254cuda3std3__45__cpo5beginE
	.align		8
        /*0018*/ 	.dword	_ZN39_INTERNAL_4173c078_4_k_cu_3021646b_40254cuda3std3__45__cpo3endE
	.align		8
        /*0020*/ 	.dword	_ZN39_INTERNAL_4173c078_4_k_cu_3021646b_40254cuda3std3__45__cpo6cbeginE
	.align		8
        /*0028*/ 	.dword	_ZN39_INTERNAL_4173c078_4_k_cu_3021646b_40254cuda3std3__45__cpo4cendE
	.align		8
        /*0030*/ 	.dword	_ZN39_INTERNAL_4173c078_4_k_cu_3021646b_40254cuda3std3__441_GLOBAL__N__4173c078_4_k_cu_3021646b_40256ignoreE
	.align		8
        /*0038*/ 	.dword	_ZN39_INTERNAL_4173c078_4_k_cu_3021646b_40254cuda3std3__419piecewise_constructE
	.align		8
        /*0040*/ 	.dword	_ZN39_INTERNAL_4173c078_4_k_cu_3021646b_40254cuda3std3__48in_placeE
	.align		8
        /*0048*/ 	.dword	_ZN39_INTERNAL_4173c078_4_k_cu_3021646b_40254cuda3std6ranges3__45__cpo4swapE
	.align		8
        /*0050*/ 	.dword	_ZN39_INTERNAL_4173c078_4_k_cu_3021646b_40254cuda3std6ranges3__45__cpo9iter_moveE
	.align		8
        /*0058*/ 	.dword	_ZN39_INTERNAL_4173c078_4_k_cu_3021646b_40254cute7productE
	.align		8
        /*0060*/ 	.dword	_ZN39_INTERNAL_4173c078_4_k_cu_3021646b_40254cute1_E
	.align		8
        /*0068*/ 	.dword	$str$22
	.align		8
        /*0070*/ 	.dword	$str$23


//--------------------- .text._ZN7cutlass13device_kernelINS_4gemm6kernel13GemmUniversalIN4cute5tupleIJiiiiEEENS1_10collective13CollectiveMmaINS1_34MainloopSm90TmaGmmaWarpSpecializedILi12ENS5_IJNS4_1CILi1EEESB_SB_EEENS1_35KernelTmaWarpSpecializedCooperativeEEENS5_IJNSA_ILi128EEENSA_ILi160EEENSA_ILi32EEEEEENS_10bfloat16_tENS5_IJlSB_lEEESJ_SK_NS4_8TiledMMAINS4_8MMA_AtomIJNS4_4SM904GMMA27MMA_64x32x16_F32BF16BF16_SSILNSO_5MajorE0ELSQ_0ELNSO_7ScaleInE1ELSR_1EEEEEENS4_6LayoutINS5_IJNSA_ILi2EEESB_SB_EEENS5_IJSB_NSA_ILi0EEESX_EEEEENS5_IJNS4_10UnderscoreES10_S10_EEEEENS4_13SM90_TMA_LOADENS4_14ComposedLayoutINS4_7SwizzleILi2ELi4ELi3EEENS4_18smem_ptr_flag_bitsILi16EEENSU_INS5_IJNSA_ILi8EEESH_EEENS5_IJSH_SB_EEEEEEEvNS4_8identityES13_S1D_vS1E_EENS_8epilogue10collective6detail29Sm90TmaWarpSpecializedAdapterINS1H_15DefaultEpilogueISJ_SK_SK_NS1G_6thread17LinearCombinationISJ_Li1EffLNS1L_9ScaleType4KindE0ELNS_15FloatRoundStyleE2ESJ_EENS1_15EpilogueDefaultEEEEEvvEEEEvNT_6ParamsE --------------------------
	.section	.text._ZN7cutlass13device_kernelINS_4gemm6kernel13GemmUniversalIN4cute5tupleIJiiiiEEENS1_10collective13CollectiveMmaINS1_34MainloopSm90TmaGmmaWarpSpecializedILi12ENS5_IJNS4_1CILi1EEESB_SB_EEENS1_35KernelTmaWarpSpecializedCooperativeEEENS5_IJNSA_ILi128EEENSA_ILi160EEENSA_ILi32EEEEEENS_10bfloat16_tENS5_IJlSB_lEEESJ_SK_NS4_8TiledMMAINS4_8MMA_AtomIJNS4_4SM904GMMA27MMA_64x32x16_F32BF16BF16_SSILNSO_5MajorE0ELSQ_0ELNSO_7ScaleInE1ELSR_1EEEEEENS4_6LayoutINS5_IJNSA_ILi2EEESB_SB_EEENS5_IJSB_NSA_ILi0EEESX_EEEEENS5_IJNS4_10UnderscoreES10_S10_EEEEENS4_13SM90_TMA_LOADENS4_14ComposedLayoutINS4_7SwizzleILi2ELi4ELi3EEENS4_18smem_ptr_flag_bitsILi16EEENSU_INS5_IJNSA_ILi8EEESH_EEENS5_IJSH_SB_EEEEEEEvNS4_8identityES13_S1D_vS1E_EENS_8epilogue10collective6detail29Sm90TmaWarpSpecializedAdapterINS1H_15DefaultEpilogueISJ_SK_SK_NS1G_6thread17LinearCombinationISJ_Li1EffLNS1L_9ScaleType4KindE0ELNS_15FloatRoundStyleE2ESJ_EENS1_15EpilogueDefaultEEEEEvvEEEEvNT_6ParamsE,"ax",@progbits
	.align	128
.text._ZN7cutlass13device_kernelINS_4gemm6kernel13GemmUniversalIN4cute5tupleIJiiiiEEENS1_10collective13CollectiveMmaINS1_34MainloopSm90TmaGmmaWarpSpecializedILi12ENS5_IJNS4_1CILi1EEESB_SB_EEENS1_35KernelTmaWarpSpecializedCooperativeEEENS5_IJNSA_ILi128EEENSA_ILi160EEENSA_ILi32EEEEEENS_10bfloat16_tENS5_IJlSB_lEEESJ_SK_NS4_8TiledMMAINS4_8MMA_AtomIJNS4_4SM904GMMA27MMA_64x32x16_F32BF16BF16_SSILNSO_5MajorE0ELSQ_0ELNSO_7ScaleInE1ELSR_1EEEEEENS4_6LayoutINS5_IJNSA_ILi2EEESB_SB_EEENS5_IJSB_NSA_ILi0EEESX_EEEEENS5_IJNS4_10UnderscoreES10_S10_EEEEENS4_13SM90_TMA_LOADENS4_14ComposedLayoutINS4_7SwizzleILi2ELi4ELi3EEENS4_18smem_ptr_flag_bitsILi16EEENSU_INS5_IJNSA_ILi8EEESH_EEENS5_IJSH_SB_EEEEEEEvNS4_8identityES13_S1D_vS1E_EENS_8epilogue10collective6detail29Sm90TmaWarpSpecializedAdapterINS1H_15DefaultEpilogueISJ_SK_SK_NS1G_6thread17LinearCombinationISJ_Li1EffLNS1L_9ScaleType4KindE0ELNS_15FloatRoundStyleE2ESJ_EENS1_15EpilogueDefaultEEEEEvvEEEEvNT_6ParamsE:
        .type           _ZN7cutlass13device_kernelINS_4gemm6kernel13GemmUniversalIN4cute5tupleIJiiiiEEENS1_10collective13CollectiveMmaINS1_34MainloopSm90TmaGmmaWarpSpecializedILi12ENS5_IJNS4_1CILi1EEESB_SB_EEENS1_35KernelTmaWarpSpecializedCooperativeEEENS5_IJNSA_ILi128EEENSA_ILi160EEENSA_ILi32EEEEEENS_10bfloat16_tENS5_IJlSB_lEEESJ_SK_NS4_8TiledMMAINS4_8MMA_AtomIJNS4_4SM904GMMA27MMA_64x32x16_F32BF16BF16_SSILNSO_5MajorE0ELSQ_0ELNSO_7ScaleInE1ELSR_1EEEEEENS4_6LayoutINS5_IJNSA_ILi2EEESB_SB_EEENS5_IJSB_NSA_ILi0EEESX_EEEEENS5_IJNS4_10UnderscoreES10_S10_EEEEENS4_13SM90_TMA_LOADENS4_14ComposedLayoutINS4_7SwizzleILi2ELi4ELi3EEENS4_18smem_ptr_flag_bitsILi16EEENSU_INS5_IJNSA_ILi8EEESH_EEENS5_IJSH_SB_EEEEEEEvNS4_8identityES13_S1D_vS1E_EENS_8epilogue10collective6detail29Sm90TmaWarpSpecializedAdapterINS1H_15DefaultEpilogueISJ_SK_SK_NS1G_6thread17LinearCombinationISJ_Li1EffLNS1L_9ScaleType4KindE0ELNS_15FloatRoundStyleE2ESJ_EENS1_15EpilogueDefaultEEEEEvvEEEEvNT_6ParamsE,@function
        .size           _ZN7cutlass13device_kernelINS_4gemm6kernel13GemmUniversalIN4cute5tupleIJiiiiEEENS1_10collective13CollectiveMmaINS1_34MainloopSm90TmaGmmaWarpSpecializedILi12ENS5_IJNS4_1CILi1EEESB_SB_EEENS1_35KernelTmaWarpSpecializedCooperativeEEENS5_IJNSA_ILi128EEENSA_ILi160EEENSA_ILi32EEEEEENS_10bfloat16_tENS5_IJlSB_lEEESJ_SK_NS4_8TiledMMAINS4_8MMA_AtomIJNS4_4SM904GMMA27MMA_64x32x16_F32BF16BF16_SSILNSO_5MajorE0ELSQ_0ELNSO_7ScaleInE1ELSR_1EEEEEENS4_6LayoutINS5_IJNSA_ILi2EEESB_SB_EEENS5_IJSB_NSA_ILi0EEESX_EEEEENS5_IJNS4_10UnderscoreES10_S10_EEEEENS4_13SM90_TMA_LOADENS4_14ComposedLayoutINS4_7SwizzleILi2ELi4ELi3EEENS4_18smem_ptr_flag_bitsILi16EEENSU_INS5_IJNSA_ILi8EEESH_EEENS5_IJSH_SB_EEEEEEEvNS4_8identityES13_S1D_vS1E_EENS_8epilogue10collective6detail29Sm90TmaWarpSpecializedAdapterINS1H_15DefaultEpilogueISJ_SK_SK_NS1G_6thread17LinearCombinationISJ_Li1EffLNS1L_9ScaleType4KindE0ELNS_15FloatRoundStyleE2ESJ_EENS1_15EpilogueDefaultEEEEEvvEEEEvNT_6ParamsE,(.L_x_243 - _ZN7cutlass13device_kernelINS_4gemm6kernel13GemmUniversalIN4cute5tupleIJiiiiEEENS1_10collective13CollectiveMmaINS1_34MainloopSm90TmaGmmaWarpSpecializedILi12ENS5_IJNS4_1CILi1EEESB_SB_EEENS1_35KernelTmaWarpSpecializedCooperativeEEENS5_IJNSA_ILi128EEENSA_ILi160EEENSA_ILi32EEEEEENS_10bfloat16_tENS5_IJlSB_lEEESJ_SK_NS4_8TiledMMAINS4_8MMA_AtomIJNS4_4SM904GMMA27MMA_64x32x16_F32BF16BF16_SSILNSO_5MajorE0ELSQ_0ELNSO_7ScaleInE1ELSR_1EEEEEENS4_6LayoutINS5_IJNSA_ILi2EEESB_SB_EEENS5_IJSB_NSA_ILi0EEESX_EEEEENS5_IJNS4_10UnderscoreES10_S10_EEEEENS4_13SM90_TMA_LOADENS4_14ComposedLayoutINS4_7SwizzleILi2ELi4ELi3EEENS4_18smem_ptr_flag_bitsILi16EEENSU_INS5_IJNSA_ILi8EEESH_EEENS5_IJSH_SB_EEEEEEEvNS4_8identityES13_S1D_vS1E_EENS_8epilogue10collective6detail29Sm90TmaWarpSpecializedAdapterINS1H_15DefaultEpilogueISJ_SK_SK_NS1G_6thread17LinearCombinationISJ_Li1EffLNS1L_9ScaleType4KindE0ELNS_15FloatRoundStyleE2ESJ_EENS1_15EpilogueDefaultEEEEEvvEEEEvNT_6ParamsE)
        .other          _ZN7cutlass13device_kernelINS_4gemm6kernel13GemmUniversalIN4cute5tupleIJiiiiEEENS1_10collective13CollectiveMmaINS1_34MainloopSm90TmaGmmaWarpSpecializedILi12ENS5_IJNS4_1CILi1EEESB_SB_EEENS1_35KernelTmaWarpSpecializedCooperativeEEENS5_IJNSA_ILi128EEENSA_ILi160EEENSA_ILi32EEEEEENS_10bfloat16_tENS5_IJlSB_lEEESJ_SK_NS4_8TiledMMAINS4_8MMA_AtomIJNS4_4SM904GMMA27MMA_64x32x16_F32BF16BF16_SSILNSO_5MajorE0ELSQ_0ELNSO_7ScaleInE1ELSR_1EEEEEENS4_6LayoutINS5_IJNSA_ILi2EEESB_SB_EEENS5_IJSB_NSA_ILi0EEESX_EEEEENS5_IJNS4_10UnderscoreES10_S10_EEEEENS4_13SM90_TMA_LOADENS4_14ComposedLayoutINS4_7SwizzleILi2ELi4ELi3EEENS4_18smem_ptr_flag_bitsILi16EEENSU_INS5_IJNSA_ILi8EEESH_EEENS5_IJSH_SB_EEEEEEEvNS4_8identityES13_S1D_vS1E_EENS_8epilogue10collective6detail29Sm90TmaWarpSpecializedAdapterINS1H_15DefaultEpilogueISJ_SK_SK_NS1G_6thread17LinearCombinationISJ_Li1EffLNS1L_9ScaleType4KindE0ELNS_15FloatRoundStyleE2ESJ_EENS1_15EpilogueDefaultEEEEEvvEEEEvNT_6ParamsE,@"STO_CUDA_ENTRY STV_DEFAULT"
_ZN7cutlass13device_kernelINS_4gemm6kernel13GemmUniversalIN4cute5tupleIJiiiiEEENS1_10collective13CollectiveMmaINS1_34MainloopSm90TmaGmmaWarpSpecializedILi12ENS5_IJNS4_1CILi1EEESB_SB_EEENS1_35KernelTmaWarpSpecializedCooperativeEEENS5_IJNSA_ILi128EEENSA_ILi160EEENSA_ILi32EEEEEENS_10bfloat16_tENS5_IJlSB_lEEESJ_SK_NS4_8TiledMMAINS4_8MMA_AtomIJNS4_4SM904GMMA27MMA_64x32x16_F32BF16BF16_SSILNSO_5MajorE0ELSQ_0ELNSO_7ScaleInE1ELSR_1EEEEEENS4_6LayoutINS5_IJNSA_ILi2EEESB_SB_EEENS5_IJSB_NSA_ILi0EEESX_EEEEENS5_IJNS4_10UnderscoreES10_S10_EEEEENS4_13SM90_TMA_LOADENS4_14ComposedLayoutINS4_7SwizzleILi2ELi4ELi3EEENS4_18smem_ptr_flag_bitsILi16EEENSU_INS5_IJNSA_ILi8EEESH_EEENS5_IJSH_SB_EEEEEEEvNS4_8identityES13_S1D_vS1E_EENS_8epilogue10collective6detail29Sm90TmaWarpSpecializedAdapterINS1H_15DefaultEpilogueISJ_SK_SK_NS1G_6thread17LinearCombinationISJ_Li1EffLNS1L_9ScaleType4KindE0ELNS_15FloatRoundStyleE2ESJ_EENS1_15EpilogueDefaultEEEEEvvEEEEvNT_6ParamsE:
[----:B------:R-:W0:Y:S01]  /*0000*/  LDC R1, c[0x0][0x28] ;  /* 0x00000a00ff017b82 */ /* 0x000e220000000800 */
[----:B------:R-:W1:Y:S01]  /*0010*/  S2R R18, SR_TID.X ;  /* 0x0000000000127919 */ /* 0x000e620000002100 */
[----:B------:R-:W-:Y:S01]  /*0020*/  ELECT P0, URZ, PT ;  /* 0x00000000003f782f */ /* 0x000fe20003800000 */
[----:B------:R-:W-:Y:S01]  /*0030*/  BSSY B0, `(.L_x_0) ;  /* 0x000000f000007945 */ /* 0x000fe20003800000 */
[--C-:B-1----:R-:W-:Y:S02]  /*0040*/  SHF.R.U32.HI R0, RZ, 0x5, R18.reuse ;  /* 0x00000005ff007819 */ /* 0x102fe40000011612 */
[----:B------:R-:W-:-:S03]  /*0050*/  SHF.R.U32.HI R22, RZ, 0x7, R18 ;  /* 0x00000007ff167819 */ /* 0x000fc60000011612 */
[----:B------:R-:W1:Y:S04]  /*0060*/  SHFL.IDX PT, R5, R0, RZ, 0x1f ;  /* 0x00001fff00057589 */ /* 0x000e6800000e0000 */
[----:B------:R2:W3:Y:S01]  /*0070*/  SHFL.IDX PT, R8, R22, RZ, 0x1f ;  /* 0x00001fff16087589 */ /* 0x0004e200000e0000 */
[----:B-1----:R-:W-:-:S13]  /*0080*/  ISETP.NE.OR P0, PT, R5, RZ, !P0 ;  /* 0x000000ff0500720c */ /* 0x002fda0004705670 */
[----:B0-23--:R-:W-:Y:S05]  /*0090*/  @P0 BRA `(.L_x_1) ;  /* 0x0000000000200947 */ /* 0x00dfea0003800000 */
[----:B------:R-:W-:Y:S02]  /*00a0*/  ULDC.64 UR4, c[0x0][0x198] ;  /* 0x0000660000047ab9 */ /* 0x000fe40000000a00 */
[----:B------:R-:W-:Y:S02]  /*00b0*/  UIADD3 UR6, UP0, UR4, 0xf0, URZ ;  /* 0x000000f004067890 */ /* 0x000fe4000ff1e03f */
[----:B------:R-:W-:Y:S02]  /*00c0*/  UIADD3 UR4, UP1, UR4, 0x1f0, URZ ;  /* 0x000001f004047890 */ /* 0x000fe4000ff3e03f */
[----:B------:R-:W-:Y:S02]  /*00d0*/  UIADD3.X UR7, URZ, UR5, URZ, UP0, !UPT ;  /* 0x000000053f077290 */ /* 0x000fe400087fe43f */
[----:B------:R-:W-:-:S07]  /*00e0*/  UIADD3.X UR5, URZ, UR5, URZ, UP1, !UPT ;  /* 0x000000053f057290 */ /* 0x000fce0008ffe43f */
[----:B------:R0:W-:Y:S02]  /*00f0*/  UTMACCTL.PF [UR6] ;  /* 0x00000000060079b9 */ /* 0x0001e40008040000 */
[----:B------:R0:W-:Y:S02]  /*0100*/  UTMACCTL.PF [UR4] ;  /* 0x00000000040079b9 */ /* 0x0001e40008040000 */
[----:B0-----:R-:W-:Y:S01]  /*0110*/  NOP ;  /* 0x0000000000007918 */ /* 0x001fe20000000000 */
.L_x_1:
[----:B------:R-:W-:Y:S05]  /*0120*/  BSYNC B0 ;  /* 0x0000000000007941 */ /* 0x000fea0003800000 */
.L_x_0:
[----:B------:R-:W0:Y:S02]  /*0130*/  SHFL.IDX PT, R2, R0, RZ, 0x1f ;  /* 0x00001fff00027589 */ /* 0x000e2400000e0000 */
[----:B0-----:R-:W-:-:S13]  /*0140*/  ISETP.NE.AND P0, PT, R2, RZ, PT ;  /* 0x000000ff0200720c */ /* 0x001fda0003f05270 */
[----:B------:R-:W-:Y:S05]  /*0150*/  @P0 BRA `(.L_x_2) ;  /* 0x0000000000a40947 */ /* 0x000fea0003800000 */
[----:B------:R-:W-:Y:S01]  /*0160*/  ELECT P0, URZ, PT ;  /* 0x00000000003f782f */ /* 0x000fe20003800000 */
[----:B------:R-:W-:-:S12]  /*0170*/  BSSY B0, `(.L_x_2) ;  /* 0x0000027000007945 */ /* 0x000fd80003800000 */
[----:B------:R-:W-:Y:S05]  /*0180*/  @!P0 BRA `(.L_x_3) ;  /* 0x0000000000948947 */ /* 0x000fea0003800000 */
[----:B------:R-:W0:Y:S01]  /*0190*/  S2UR UR8, SR_CgaCtaId ;  /* 0x00000000000879c3 */ /* 0x000e220000008800 */
[----:B------:R-:W-:Y:S01]  /*01a0*/  UMOV UR4, 0x400 ;  /* 0x0000040000047882 */ /* 0x000fe20000000000 */
[----:B------:R-:W-:Y:S01]  /*01b0*/  UMOV UR5, 0x1 ;  /* 0x0000000100057882 */ /* 0x000fe20000000000 */
[----:B------:R-:W-:Y:S02]  /*01c0*/  UMOV UR6, 0x100 ;  /* 0x0000010000067882 */ /* 0x000fe40000000000 */
[----:B------:R-:W-:-:S04]  /*01d0*/  UIADD3 UR6, -UR6, 0x100000, URZ ;  /* 0x0010000006067890 */ /* 0x000fc8000fffe13f */
[----:B------:R-:W-:Y:S02]  /*01e0*/  USHF.L.U32 UR7, UR6, 0xb, URZ ;  /* 0x0000000b06077899 */ /* 0x000fe4000800063f */
[----:B------:R-:W-:Y:S02]  /*01f0*/  USHF.L.U32 UR6, UR6, 0x1, URZ ;  /* 0x0000000106067899 */ /* 0x000fe4000800063f */
[----:B0-----:R-:W-:Y:S02]  /*0200*/  ULEA UR8, UR8, UR4, 0x18 ;  /* 0x0000000408087291 */ /* 0x001fe4000f8ec03f */
[----:B------:R-:W-:-:S04]  /*0210*/  UIADD3 UR4, -UR5, 0x100000, URZ ;  /* 0x0010000005047890 */ /* 0x000fc8000fffe13f */
[----:B------:R-:W-:Y:S02]  /*0220*/  USHF.L.U32 UR5, UR4, 0xb, URZ ;  /* 0x0000000b04057899 */ /* 0x000fe4000800063f */
[----:B------:R-:W-:Y:S01]  /*0230*/  USHF.L.U32 UR4, UR4, 0x1, URZ ;  /* 0x0000000104047899 */ /* 0x000fe2000800063f */
[----:B------:R-:W0:Y:S11]  /*0240*/  FENCE.VIEW.ASYNC.S ;  /* 0x00000000000073c6 */ /* 0x000e360000000000 */
[----:B0-----:R0:W1:Y:S01]  /*0250*/  SYNCS.EXCH.64 URZ, [UR8], UR4 ;  /* 0x00000004083f75b2 */ /* 0x0010620008000100 */
[----:B------:R0:W2:Y:S01]  /*0260*/  SYNCS.EXCH.64 URZ, [UR8+0x60], UR6 ;  /* 0x00006006083f75b2 */ /* 0x0000a20008000100 */
[----:B------:R0:W3:Y:S01]  /*0270*/  SYNCS.EXCH.64 URZ, [UR8+0x8], UR4 ;  /* 0x00000804083f75b2 */ /* 0x0000e20008000100 */
[----:B------:R0:W4:Y:S01]  /*0280*/  SYNCS.EXCH.64 URZ, [UR8+0x68], UR6 ;  /* 0x00006806083f75b2 */ /* 0x0001220008000100 */
[----:B------:R0:W0:Y:S01]  /*0290*/  SYNCS.EXCH.64 URZ, [UR8+0x10], UR4 ;  /* 0x00001004083f75b2 */ /* 0x0000220008000100 */
        /* <DEDUP_REMOVED lines=19> */
[----:B-1----:R-:W-:Y:S01]  /*03d0*/  NOP ;  /* 0x0000000000007918 */ /* 0x002fe20000000000 */
.L_x_3:
[----:B0-----:R-:W-:Y:S05]  /*03e0*/  BSYNC B0 ;  /* 0x0000000000007941 */ /* 0x001fea0003800000 */
.L_x_2:
[----:B------:R-:W0:Y:S01]  /*03f0*/  SHFL.IDX PT, R0, R0, RZ, 0x1f ;  /* 0x00001fff00007589 */ /* 0x000e2200000e0000 */
[----:B------:R-:W-:Y:S01]  /*0400*/  ELECT P0, URZ, PT ;  /* 0x00000000003f782f */ /* 0x000fe20003800000 */
[----:B------:R-:W1:Y:S01]  /*0410*/  LDC R2, c[0x0][0x65c] ;  /* 0x00019700ff027b82 */ /* 0x000e620000000800 */
[----:B------:R-:W-:Y:S01]  /*0420*/  SHF.R.S32.HI R6, RZ, 0x1f, R5 ;  /* 0x0000001fff067819 */ /* 0x000fe20000011405 */
[----:B------:R-:W5:Y:S01]  /*0430*/  S2R R3, SR_CTAID.Y ;  /* 0x0000000000037919 */ /* 0x000f620000002600 */
[----:B------:R-:W-:Y:S01]  /*0440*/  UMOV UR4, 0x20 ;  /* 0x0000002000047882 */ /* 0x000fe20000000000 */
[----:B------:R-:W-:Y:S01]  /*0450*/  ISETP.NE.AND P2, PT, R8, RZ, PT ;  /* 0x000000ff0800720c */ /* 0x000fe20003f45270 */
[----:B------:R-:W-:Y:S01]  /*0460*/  NOP ;  /* 0x0000000000007918 */ /* 0x000fe20000000000 */
[----:B------:R-:W2:Y:S01]  /*0470*/  S2R R4, SR_CTAID.X ;  /* 0x0000000000047919 */ /* 0x000ea20000002500 */
[----:B------:R-:W-:Y:S01]  /*0480*/  LEA.HI R6, R6, R5, RZ, 0x2 ;  /* 0x0000000506067211 */ /* 0x000fe200078f10ff */
[----:B------:R-:W-:Y:S01]  /*0490*/  NOP ;  /* 0x0000000000007918 */ /* 0x000fe20000000000 */
[----:B0-----:R-:W-:-:S02]  /*04a0*/  ISETP.NE.OR P0, PT, R0, RZ, !P0 ;  /* 0x000000ff0000720c */ /* 0x001fc40004705670 */
[----:B-1----:R-:W-:-:S04]  /*04b0*/  ISETP.NE.AND P3, PT, R2, 0x1, PT ;  /* 0x000000010200780c */ /* 0x002fc80003f65270 */
[----:B------:R-:W-:Y:S02]  /*04c0*/  P2R R0, PR, RZ, 0x8 ;  /* 0x00000008ff007803 */ /* 0x000fe40000000000 */
[----:B------:R-:W-:-:S05]  /*04d0*/  LOP3.LUT R0, R6, 0xfffffffc, RZ, 0xc0, !PT ;  /* 0xfffffffc06007812 */ /* 0x000fca00078ec0ff */
[----:B------:R-:W-:Y:S01]  /*04e0*/  VOTEU.ALL UP0, P0 ;  /* 0x00000000003f7886 */ /* 0x000fe20000000000 */
[----:B------:R-:W-:Y:S01]  /*04f0*/  IMAD.IADD R0, R5, 0x1, -R0 ;  /* 0x0000000105007824 */ /* 0x000fe200078e0a00 */
[----:B------:R-:W2:Y:S01]  /*0500*/  @P3 LDC R17, c[0x0][0x10] ;  /* 0x00000400ff113b82 */ /* 0x000ea20000000800 */
[----:B------:R-:W-:Y:S01]  /*0510*/  VOTEU.ALL UP1, P0 ;  /* 0x00000000003f7886 */ /* 0x000fe20000020000 */
[----:B-----5:R-:W-:Y:S01]  /*0520*/  @P3 IMAD.MOV.U32 R6, RZ, RZ, R3 ;  /* 0x000000ffff063224 */ /* 0x020fe200078e0003 */
[----:B------:R-:W-:Y:S01]  /*0530*/  @!UP0 UMOV UR6, 0x400 ;  /* 0x0000040000068882 */ /* 0x000fe20000000000 */
[----:B------:R-:W-:-:S04]  /*0540*/  @!UP0 UIADD3 UR4, -UR4, 0x100000, URZ ;  /* 0x0010000004048890 */ /* 0x000fc8000fffe13f */
[----:B------:R-:W-:Y:S02]  /*0550*/  @!UP0 USHF.L.U32 UR5, UR4, 0xb, URZ ;  /* 0x0000000b04058899 */ /* 0x000fe4000800063f */
[----:B------:R-:W-:Y:S01]  /*0560*/  @!UP0 USHF.L.U32 UR4, UR4, 0x1, URZ ;  /* 0x0000000104048899 */ /* 0x000fe2000800063f */
[----:B------:R-:W-:Y:S02]  /*0570*/  @P3 IMAD.MOV.U32 R7, RZ, RZ, RZ ;  /* 0x000000ffff073224 */ /* 0x000fe400078e00ff */
[----:B------:R-:W-:Y:S01]  /*0580*/  IMAD.MOV.U32 R5, RZ, RZ, RZ ;  /* 0x000000ffff057224 */ /* 0x000fe200078e00ff */
[----:B------:R-:W0:Y:S01]  /*0590*/  @!UP0 S2UR UR7, SR_CgaCtaId ;  /* 0x00000000000789c3 */ /* 0x000e220000008800 */
[----:B------:R-:W-:-:S07]  /*05a0*/  @P3 IMAD.MOV.U32 R11, RZ, RZ, RZ ;  /* 0x000000ffff0b3224 */ /* 0x000fce00078e00ff */
[----:B------:R-:W1:Y:S01]  /*05b0*/  @!P3 LDC R9, c[0x0][0xc] ;  /* 0x00000300ff09bb82 */ /* 0x000e620000000800 */
[----:B--2---:R-:W-:-:S04]  /*05c0*/  @P3 IMAD.WIDE.U32 R16, R4, R17, R6 ;  /* 0x0000001104103225 */ /* 0x004fc800078e0006 */
[----:B------:R-:W-:Y:S01]  /*05d0*/  @P3 IMAD.IADD R17, R17, 0x1, R11 ;  /* 0x0000000111113824 */ /* 0x000fe200078e020b */
[----:B0-----:R-:W-:Y:S01]  /*05e0*/  @!UP0 ULEA UR6, UR7, UR6, 0x18 ;  /* 0x0000000607068291 */ /* 0x001fe2000f8ec03f */
[----:B------:R-:W-:Y:S01]  /*05f0*/  VOTEU.ALL UP0, P0 ;  /* 0x00000000003f7886 */ /* 0x000fe20000000000 */
[----:B------:R-:W-:-:S04]  /*0600*/  ISETP.NE.AND P0, PT, R0, 0x3, PT ;  /* 0x000000030000780c */ /* 0x000fc80003f05270 */
[----:B------:R-:W-:Y:S01]  /*0610*/  ISETP.EQ.OR P0, PT, R0, RZ, !P0 ;  /* 0x000000ff0000720c */ /* 0x000fe20004702670 */
[----:B-1----:R-:W-:-:S03]  /*0620*/  @!P3 IMAD.WIDE.U32 R6, R9, R3, R4 ;  /* 0x000000030906b225 */ /* 0x002fc600078e0004 */
[C---:B------:R-:W-:Y:S01]  /*0630*/  ISETP.EQ.AND P0, PT, R8.reuse, RZ, P0 ;  /* 0x000000ff0800720c */ /* 0x040fe20000702270 */
[----:B------:R-:W-:Y:S01]  /*0640*/  VIADD R8, R8, 0xffffffff ;  /* 0xffffffff08087836 */ /* 0x000fe20000000000 */
[----:B------:R-:W0:Y:S02]  /*0650*/  FENCE.VIEW.ASYNC.S ;  /* 0x00000000000073c6 */ /* 0x000e240000000000 */
[----:B0-----:R0:W3:Y:S01]  /*0660*/  @!UP0 SYNCS.EXCH.64 URZ, [UR6+0xd0], UR4 ;  /* 0x0000d004063f85b2 */ /* 0x0010e20008000100 */
[----:B------:R-:W-:Y:S01]  /*0670*/  @!P3 IMAD.MOV.U32 R16, RZ, RZ, R6 ;  /* 0x000000ffff10b224 */ /* 0x000fe200078e0006 */
[----:B------:R-:W-:Y:S01]  /*0680*/  SEL R19, RZ, 0x1, !P0 ;  /* 0x00000001ff137807 */ /* 0x000fe20004000000 */
[----:B------:R-:W-:Y:S01]  /*0690*/  @!P3 IMAD.MOV.U32 R17, RZ, RZ, R7 ;  /* 0x000000ffff11b224 */ /* 0x000fe200078e0007 */
[----:B------:R-:W-:-:S04]  /*06a0*/  ISETP.GE.U32.AND P1, PT, R8, 0x2, PT ;  /* 0x000000020800780c */ /* 0x000fc80003f26070 */
[----:B------:R-:W-:Y:S01]  /*06b0*/  SEL R19, R19, 0x2, P1 ;  /* 0x0000000213137807 */ /* 0x000fe20000800000 */
[----:B------:R0:W3:Y:S01]  /*06c0*/  @!UP1 SYNCS.EXCH.64 URZ, [UR6+0xd8], UR4 ;  /* 0x0000d804063f95b2 */ /* 0x0000e20008000100 */
[----:B------:R-:W-:Y:S01]  /*06d0*/  NOP ;  /* 0x0000000000007918 */ /* 0x000fe20000000000 */
[----:B---34-:R-:W-:Y:S06]  /*06e0*/  BAR.SYNC.DEFER_BLOCKING 0x0 ;  /* 0x0000000000007b1d */ /* 0x018fec0000010000 */
[----:B------:R-:W-:Y:S05]  /*06f0*/  @!P2 BRA `(.L_x_4) ;  /* 0x00000070000ca947 */ /* 0x000fea0003800000 */
[----:B------:R-:W-:-:S13]  /*0700*/  ISETP.GT.U32.AND P0, PT, R8, 0x1, PT ;  /* 0x000000010800780c */ /* 0x000fda0003f04070 */
[----:B0-----:R-:W-:Y:S05]  /*0710*/  @P0 EXIT ;  /* 0x000000000000094d */ /* 0x001fea0003800000 */
[----:B------:R-:W-:Y:S01]  /*0720*/  ULDC.64 UR4, c[0x0][0x650] ;  /* 0x0001940000047ab9 */ /* 0x000fe20000000a00 */
[----:B------:R-:W-:Y:S01]  /*0730*/  PRMT R0, RZ, 0x7610, R0 ;  /* 0x00007610ff007816 */ /* 0x000fe20000000000 */
[----:B------:R-:W-:Y:S01]  /*0740*/  IMAD.MOV.U32 R106, RZ, RZ, -0x1 ;  /* 0xffffffffff6a7424 */ /* 0x000fe200078e00ff */
[----:B------:R-:W-:Y:S01]  /*0750*/  ISETP.GE.U32.AND P0, PT, R16, UR4, PT ;  /* 0x0000000410007c0c */ /* 0x000fe2000bf06070 */
[----:B------:R-:W-:Y:S02]  /*0760*/  IMAD.MOV.U32 R107, RZ, RZ, -0x1 ;  /* 0xffffffffff6b7424 */ /* 0x000fe400078e00ff */
[----:B------:R-:W-:Y:S01]  /*0770*/  IMAD.MOV.U32 R105, RZ, RZ, -0x1 ;  /* 0xffffffffff697424 */ /* 0x000fe200078e00ff */
[----:B------:R-:W-:-:S13]  /*0780*/  ISETP.GE.U32.AND.EX P0, PT, R17, UR5, PT, P0 ;  /* 0x0000000511007c0c */ /* 0x000fda000bf06100 */
[----:B------:R-:W-:Y:S05]  /*0790*/  @P0 BRA `(.L_x_5) ;  /* 0x0000000400540947 */ /* 0x000fea0003800000 */
[----:B------:R-:W0:Y:S01]  /*07a0*/  LDC.64 R14, c[0x0][0x628] ;  /* 0x00018a00ff0e7b82 */ /* 0x000e220000000a00 */
[----:B------:R-:W-:Y:S02]  /*07b0*/  IMAD.MOV.U32 R6, RZ, RZ, R16 ;  /* 0x000000ffff067224 */ /* 0x000fe400078e0010 */
[----:B------:R-:W-:-:S05]  /*07c0*/  IMAD.MOV.U32 R7, RZ, RZ, R17 ;  /* 0x000000ffff077224 */ /* 0x000fca00078e0011 */
[----:B------:R-:W1:Y:S08]  /*07d0*/  LDC R0, c[0x0][0x630] ;  /* 0x00018c00ff007b82 */ /* 0x000e700000000800 */
[----:B------:R-:W2:Y:S01]  /*07e0*/  LDC.64 R20, c[0x0][0x620] ;  /* 0x00018800ff147b82 */ /* 0x000ea20000000a00 */
[----:B0-----:R-:W-:-:S04]  /*07f0*/  ISETP.NE.U32.AND P0, PT, R14, RZ, PT ;  /* 0x000000ff0e00720c */ /* 0x001fc80003f05070 */
[----:B------:R-:W-:-:S13]  /*0800*/  ISETP.NE.AND.EX P0, PT, R15, RZ, PT, P0 ;  /* 0x000000ff0f00720c */ /* 0x000fda0003f05300 */
[----:B-12---:R-:W-:Y:S05]  /*0810*/  @!P0 BRA `(.L_x_6) ;  /* 0x0000000000288947 */ /* 0x006fea0003800000 */
[----:B------:R-:W0:Y:S02]  /*0820*/  LDC R11, c[0x0][0x634] ;  /* 0x00018d00ff0b7b82 */ /* 0x000e240000000800 */
[----:B0-----:R-:W-:-:S05]  /*0830*/  IADD3 R11, P0, R16, R11, RZ ;  /* 0x0000000b100b7210 */ /* 0x001fca0007f1e0ff */
[----:B------:R-:W-:-:S04]  /*0840*/  IMAD.X R13, RZ, RZ, R17, P0 ;  /* 0x000000ffff0d7224 */ /* 0x000fc800000e0611 */
[----:B------:R-:W-:-:S04]  /*0850*/  IMAD.WIDE.U32 R6, R13, R14, RZ ;  /* 0x0000000e0d067225 */ /* 0x000fc800078e00ff */
[----:B------:R-:W-:-:S04]  /*0860*/  IMAD.WIDE.U32 R8, P0, R11, R15, R6 ;  /* 0x0000000f0b087225 */ /* 0x000fc80007800006 */
[----:B------:R-:W-:-:S04]  /*0870*/  IMAD.WIDE.U32 R6, R11, R14, RZ ;  /* 0x0000000e0b067225 */ /* 0x000fc800078e00ff */
[----:B------:R-:W-:Y:S01]  /*0880*/  IMAD.X R11, RZ, RZ, RZ, P0 ;  /* 0x000000ffff0b7224 */ /* 0x000fe200000e06ff */
[----:B------:R-:W-:Y:S01]  /*0890*/  IADD3 RZ, P0, R7, R8, RZ ;  /* 0x0000000807ff7210 */ /* 0x000fe20007f1e0ff */
[----:B------:R-:W-:-:S04]  /*08a0*/  IMAD.MOV.U32 R10, RZ, RZ, R9 ;  /* 0x000000ffff0a7224 */ /* 0x000fc800078e0009 */
[----:B------:R-:W-:-:S08]  /*08b0*/  IMAD.WIDE.U32.X R6, R13, R15, R10, P0 ;  /* 0x0000000f0d067225 */ /* 0x000fd000000e040a */
.L_x_6:
[-CC-:B------:R-:W-:Y:S01]  /*08c0*/  SHF.R.U64 R105, R6, R0.reuse, R7.reuse ;  /* 0x0000000006697219 */ /* 0x180fe20000001207 */
[----:B------:R-:W0:Y:S01]  /*08d0*/  LDC R10, c[0x0][0x618] ;  /* 0x00018600ff0a7b82 */ /* 0x000e220000000800 */
[----:B------:R-:W-:Y:S01]  /*08e0*/  SHF.R.U32.HI R5, RZ, R0, R7 ;  /* 0x00000000ff057219 */ /* 0x000fe20000011607 */
[----:B------:R-:W-:Y:S01]  /*08f0*/  ULDC UR4, c[0x0][0x150] ;  /* 0x0000540000047ab9 */ /* 0x000fe20000000800 */
[----:B------:R-:W-:Y:S02]  /*0900*/  IADD3 R9, P0, RZ, -R105, RZ ;  /* 0x80000069ff097210 */ /* 0x000fe40007f1e0ff */
[----:B------:R-:W-:-:S03]  /*0910*/  I2FP.F32.U32 R0, R4 ;  /* 0x0000000400007245 */ /* 0x000fc60000201000 */
[----:B------:R-:W1:Y:S01]  /*0920*/  LDC.64 R28, c[0x0][0x640] ;  /* 0x00019000ff1c7b82 */ /* 0x000e620000000a00 */
[----:B------:R-:W-:Y:S02]  /*0930*/  IMAD.X R11, RZ, RZ, ~R5, P0 ;  /* 0x000000ffff0b7224 */ /* 0x000fe400000e0e05 */
[----:B------:R-:W-:Y:S01]  /*0940*/  FMUL R0, R0, UR4 ;  /* 0x0000000400007c20 */ /* 0x000fe20008400000 */
[----:B------:R-:W-:Y:S01]  /*0950*/  IMAD.WIDE.U32 R6, R9, R20, R16 ;  /* 0x0000001409067225 */ /* 0x000fe200078e0010 */
[----:B------:R-:W-:-:S03]  /*0960*/  ULDC UR4, c[0x0][0x154] ;  /* 0x0000550000047ab9 */ /* 0x000fc60000000800 */
[----:B------:R-:W-:Y:S01]  /*0970*/  IMAD R8, R11, R20, RZ ;  /* 0x000000140b087224 */ /* 0x000fe200078e02ff */
[----:B------:R-:W2:Y:S01]  /*0980*/  LDC R5, c[0x0][0x144] ;  /* 0x00005100ff057b82 */ /* 0x000ea20000000800 */
[----:B------:R-:W3:Y:S02]  /*0990*/  F2I.U32.TRUNC.NTZ R0, R0 ;  /* 0x0000000000007305 */ /* 0x000ee4000020f000 */
[----:B------:R-:W-:-:S04]  /*09a0*/  IMAD R9, R9, R21, R8 ;  /* 0x0000001509097224 */ /* 0x000fc800078e0208 */
[----:B------:R-:W-:Y:S01]  /*09b0*/  IMAD.IADD R7, R7, 0x1, R9 ;  /* 0x0000000107077824 */ /* 0x000fe200078e0209 */
[----:B------:R-:W4:Y:S01]  /*09c0*/  LDC R12, c[0x0][0x608] ;  /* 0x00018200ff0c7b82 */ /* 0x000f220000000800 */
[----:B------:R-:W-:-:S03]  /*09d0*/  IMAD.MOV.U32 R9, RZ, RZ, -0x1 ;  /* 0xffffffffff097424 */ /* 0x000fc600078e00ff */
[-CC-:B0-----:R-:W-:Y:S02]  /*09e0*/  SHF.R.U64 R20, R6, R10.reuse, R7.reuse ;  /* 0x0000000a06147219 */ /* 0x181fe40000001207 */
[----:B------:R-:W-:Y:S02]  /*09f0*/  I2FP.F32.U32 R6, R3 ;  /* 0x0000000300067245 */ /* 0x000fe40000201000 */
[----:B------:R-:W0:Y:S01]  /*0a00*/  LDC R26, c[0x0][0x658] ;  /* 0x00019600ff1a7b82 */ /* 0x000e220000000800 */
[----:B-1----:R-:W-:Y:S01]  /*0a10*/  ISETP.NE.U32.AND P0, PT, R28, RZ, PT ;  /* 0x000000ff1c00720c */ /* 0x002fe20003f05070 */
[----:B---3--:R-:W-:Y:S01]  /*0a20*/  IMAD.MOV R8, RZ, RZ, -R0 ;  /* 0x000000ffff087224 */ /* 0x008fe200078e0a00 */
[----:B------:R-:W-:Y:S01]  /*0a30*/  SHF.R.U32.HI R7, RZ, R10, R7 ;  /* 0x0000000aff077219 */ /* 0x000fe20000011607 */
[----:B------:R-:W-:Y:S01]  /*0a40*/  FMUL R6, R6, UR4 ;  /* 0x0000000406067c20 */ /* 0x000fe20008400000 */
[----:B------:R-:W-:-:S03]  /*0a50*/  ISETP.NE.AND.EX P0, PT, R29, RZ, PT, P0 ;  /* 0x000000ff1d00720c */ /* 0x000fc60003f05300 */
[----:B------:R-:W1:Y:S01]  /*0a60*/  LDC R14, c[0x0][0x148] ;  /* 0x00005200ff0e7b82 */ /* 0x000e620000000800 */
[----:B--2---:R-:W-:-:S07]  /*0a70*/  IMAD R0, R5, R8, R4 ;  /* 0x0000000805007224 */ /* 0x004fce00078e0204 */
[----:B------:R-:W2:Y:S01]  /*0a80*/  LDC R24, c[0x0][0x600] ;  /* 0x00018000ff187b82 */ /* 0x000ea20000000800 */
[-CC-:B----4-:R-:W-:Y:S02]  /*0a90*/  SHF.R.U64 R30, R20, R12.reuse, R7.reuse ;  /* 0x0000000c141e7219 */ /* 0x190fe40000001207 */
[----:B------:R-:W-:Y:S01]  /*0aa0*/  SHF.R.U32.HI R5, RZ, R12, R7 ;  /* 0x0000000cff057219 */ /* 0x000fe20000011607 */
[----:B------:R-:W-:Y:S01]  /*0ab0*/  IMAD.MOV.U32 R7, RZ, RZ, 0x1 ;  /* 0x00000001ff077424 */ /* 0x000fe200078e00ff */
[----:B------:R3:W4:Y:S03]  /*0ac0*/  F2I.U32.TRUNC.NTZ R12, R6 ;  /* 0x00000006000c7305 */ /* 0x000726000020f000 */
[----:B------:R-:W1:Y:S01]  /*0ad0*/  LDC R15, c[0x0][0x648] ;  /* 0x00019200ff0f7b82 */ /* 0x000e620000000800 */
[-C--:B0-----:R-:W-:Y:S02]  /*0ae0*/  SHF.L.U32 R4, R9, R26.reuse, RZ ;  /* 0x0000001a09047219 */ /* 0x081fe400000006ff */
[----:B------:R-:W-:-:S02]  /*0af0*/  SHF.R.U64 R32, R30, R26, R5 ;  /* 0x0000001a1e207219 */ /* 0x000fc40000001205 */
[----:B------:R-:W-:Y:S02]  /*0b00*/  LOP3.LUT R11, RZ, R4, RZ, 0x33, !PT ;  /* 0x00000004ff0b7212 */ /* 0x000fe400078e33ff */
[-C--:B------:R-:W-:Y:S01]  /*0b10*/  SHF.R.U32.HI R5, RZ, R26.reuse, R5 ;  /* 0x0000001aff057219 */ /* 0x080fe20000011605 */
[----:B------:R-:W0:Y:S01]  /*0b20*/  LDC R21, c[0x0][0x638] ;  /* 0x00018e00ff157b82 */ /* 0x000e220000000800 */
[----:B------:R-:W-:Y:S01]  /*0b30*/  SHF.L.U32 R10, R7, R26, RZ ;  /* 0x0000001a070a7219 */ /* 0x000fe200000006ff */
[----:B------:R-:W-:-:S06]  /*0b40*/  IMAD.MOV.U32 R4, RZ, RZ, R32 ;  /* 0x000000ffff047224 */ /* 0x000fcc00078e0020 */
[----:B------:R-:W0:Y:S01]  /*0b50*/  LDC R106, c[0x0][0x610] ;  /* 0x00018400ff6a7b82 */ /* 0x000e220000000800 */
[----:B---34-:R-:W-:Y:S05]  /*0b60*/  @!P0 BRA `(.L_x_7) ;  /* 0x0000000000288947 */ /* 0x018fea0003800000 */
[----:B------:R-:W3:Y:S02]  /*0b70*/  LDC R9, c[0x0][0x64c] ;  /* 0x00019300ff097b82 */ /* 0x000ee40000000800 */
[----:B---3--:R-:W-:-:S05]  /*0b80*/  IADD3 R9, P0, R32, R9, RZ ;  /* 0x0000000920097210 */ /* 0x008fca0007f1e0ff */
        /* <DEDUP_REMOVED lines=8> */
.L_x_7:
[----:B-1----:R-:W-:Y:S01]  /*0c10*/  SHF.R.U64 R4, R4, R15, R5 ;  /* 0x0000000f04047219 */ /* 0x002fe20000001205 */
[----:B--2---:R-:W-:Y:S01]  /*0c20*/  VIADD R5, R24, 0xffffffff ;  /* 0xffffffff18057836 */ /* 0x004fe20000000000 */
[----:B------:R-:W-:Y:S01]  /*0c30*/  LOP3.LUT R11, R30, R11, RZ, 0xc0, !PT ;  /* 0x0000000b1e0b7212 */ /* 0x000fe200078ec0ff */
[----:B------:R-:W-:Y:S02]  /*0c40*/  IMAD.MOV R12, RZ, RZ, -R12 ;  /* 0x000000ffff0c7224 */ /* 0x000fe400078e0a0c */
[----:B------:R-:W-:Y:S01]  /*0c50*/  IMAD.MOV R6, RZ, RZ, -R4 ;  /* 0x000000ffff067224 */ /* 0x000fe200078e0a04 */
[----:B------:R-:W-:Y:S01]  /*0c60*/  LOP3.LUT R5, R20, R5, RZ, 0xc0, !PT ;  /* 0x0000000514057212 */ /* 0x000fe200078ec0ff */
[----:B------:R-:W-:Y:S02]  /*0c70*/  @P3 IMAD R0, R14, R12, R3 ;  /* 0x0000000c0e003224 */ /* 0x000fe400078e0203 */
[----:B------:R-:W-:Y:S02]  /*0c80*/  IMAD R11, R10, R4, R11 ;  /* 0x000000040a0b7224 */ /* 0x000fe400078e020b */
[----:B0-----:R-:W-:-:S02]  /*0c90*/  IMAD R3, R6, R21, R32 ;  /* 0x0000001506037224 */ /* 0x001fc400078e0220 */
[----:B------:R-:W-:Y:S02]  /*0ca0*/  IMAD R106, R11, R106, R0 ;  /* 0x0000006a0b6a7224 */ /* 0x000fe400078e0200 */
[----:B------:R-:W-:Y:S02]  /*0cb0*/  IMAD R3, R3, R24, R5 ;  /* 0x0000001803037224 */ /* 0x000fe400078e0205 */
[----:B------:R-:W-:-:S03]  /*0cc0*/  IMAD.MOV.U32 R0, RZ, RZ, 0x1 ;  /* 0x00000001ff007424 */ /* 0x000fc600078e00ff */
[----:B------:R-:W-:Y:S02]  /*0cd0*/  SEL R107, R3, R106, !P3 ;  /* 0x0000006a036b7207 */ /* 0x000fe40005800000 */
[----:B------:R-:W-:-:S07]  /*0ce0*/  SEL R106, R106, R3, !P3 ;  /* 0x000000036a6a7207 */ /* 0x000fce0005800000 */
.L_x_5:
[----:B------:R-:W-:-:S08]  /*0cf0*/  NOP ;  /* 0x0000000000007918 */ /* 0x000fd00000000000 */
[----:B------:R-:W0:Y:S02]  /*0d00*/  USETMAXREG.TRY_ALLOC.CTAPOOL UP0, 0xe8 ;  /* 0x000000e8000079c8 */ /* 0x000e240008000600 */
[----:B0-----:R-:W-:-:S13]  /*0d10*/  PLOP3.LUT P0, PT, PT, PT, UP0, 0x80, 0x0 ;  /* 0x000000000000781c */ /* 0x001fda0003f0f008 */
[----:B------:R-:W-:Y:S05]  /*0d20*/  @!P0 BRA `(.L_x_5) ;  /* 0xfffffffc00f08947 */ /* 0x000fea000383ffff */
[----:B------:R-:W-:Y:S01]  /*0d30*/  ULDC.64 UR4, c[0x0][0x598] ;  /* 0x0001660000047ab9 */ /* 0x000fe20000000a00 */
[----:B------:R-:W-:Y:S01]  /*0d40*/  ULDC.64 UR36, c[0x0][0x208] ;  /* 0x0000820000247ab9 */ /* 0x000fe20000000a00 */
[----:B------:R-:W-:-:S04]  /*0d50*/  ISETP.NE.U32.AND P0, PT, RZ, UR4, PT ;  /* 0x00000004ff007c0c */ /* 0x000fc8000bf05070 */
[----:B------:R-:W-:-:S13]  /*0d60*/  ISETP.NE.AND.EX P0, PT, RZ, UR5, PT, P0 ;  /* 0x00000005ff007c0c */ /* 0x000fda000bf05300 */
[----:B------:R-:W-:Y:S05]  /*0d70*/  @!P0 BRA `(.L_x_8) ;  /* 0x00000000001c8947 */ /* 0x000fea0003800000 */
[----:B------:R-:W0:Y:S02]  /*0d80*/  LDC.64 R4, c[0x0][0x598] ;  /* 0x00016600ff047b82 */ /* 0x000e240000000a00 */
[----:B0-----:R-:W2:Y:S02]  /*0d90*/  LDG.E.64 R4, desc[UR36][R4.64] ;  /* 0x0000002404047981 */ /* 0x001ea4000c1e1b00 */
[----:B--2---:R-:W-:-:S04]  /*0da0*/  ISETP.NE.U32.AND P0, PT, R4, RZ, PT ;  /* 0x000000ff0400720c */ /* 0x004fc80003f05070 */
[----:B------:R-:W-:-:S13]  /*0db0*/  ISETP.NE.AND.EX P0, PT, R5, RZ, PT, P0 ;  /* 0x000000ff0500720c */ /* 0x000fda0003f05300 */
[----:B------:R-:W-:Y:S05]  /*0dc0*/  @!P0 BRA `(.L_x_8) ;  /* 0x0000000000088947 */ /* 0x000fea0003800000 */
[----:B------:R0:W5:Y:S01]  /*0dd0*/  LD.E R23, desc[UR36][R4.64] ;  /* 0x0000002404177980 */ /* 0x000162000c101900 */
[----:B------:R-:W-:Y:S05]  /*0de0*/  BRA `(.L_x_9) ;  /* 0x0000000000247947 */ /* 0x000fea0003800000 */
.L_x_8:
[----:B------:R-:W-:Y:S02]  /*0df0*/  ULDC.64 UR4, c[0x0][0x588] ;  /* 0x0001620000047ab9 */ /* 0x000fe40000000a00 */
[----:B------:R-:W-:-:S04]  /*0e00*/  ISETP.NE.U32.AND P0, PT, RZ, UR4, PT ;  /* 0x00000004ff007c0c */ /* 0x000fc8000bf05070 */
[----:B------:R-:W-:-:S13]  /*0e10*/  ISETP.NE.AND.EX P0, PT, RZ, UR5, PT, P0 ;  /* 0x00000005ff007c0c */ /* 0x000fda000bf05300 */
[----:B------:R-:W-:Y:S05]  /*0e20*/  @!P0 BRA `(.L_x_10) ;  /* 0x00000000000c8947 */ /* 0x000fea0003800000 */
[----:B------:R-:W0:Y:S02]  /*0e30*/  LDC.64 R4, c[0x0][0x588] ;  /* 0x00016200ff047b82 */ /* 0x000e240000000a00 */
[----:B0-----:R1:W5:Y:S01]  /*0e40*/  LDG.E R23, desc[UR36][R4.64] ;  /* 0x0000002404177981 */ /* 0x001362000c1e1900 */
[----:B------:R-:W-:Y:S05]  /*0e50*/  BRA `(.L_x_9) ;  /* 0x0000000000087947 */ /* 0x000fea0003800000 */
.L_x_10:
[----:B------:R-:W-:Y:S02]  /*0e60*/  ULDC UR4, c[0x0][0x580] ;  /* 0x0001600000047ab9 */ /* 0x000fe40000000800 */
[----:B------:R-:W-:-:S07]  /*0e70*/  IMAD.U32 R23, RZ, RZ, UR4 ;  /* 0x00000004ff177e24 */ /* 0x000fce000f8e00ff */
.L_x_9:
[----:B------:R-:W-:Y:S02]  /*0e80*/  ULDC.64 UR4, c[0x0][0x5a0] ;  /* 0x0001680000047ab9 */ /* 0x000fe40000000a00 */
[----:B------:R-:W-:-:S04]  /*0e90*/  ISETP.NE.U32.AND P0, PT, RZ, UR4, PT ;  /* 0x00000004ff007c0c */ /* 0x000fc8000bf05070 */
[----:B------:R-:W-:-:S13]  /*0ea0*/  ISETP.NE.AND.EX P0, PT, RZ, UR5, PT, P0 ;  /* 0x00000005ff007c0c */ /* 0x000fda000bf05300 */
[----:B------:R-:W-:Y:S05]  /*0eb0*/  @!P0 BRA `(.L_x_11) ;  /* 0x00000000001c8947 */ /* 0x000fea0003800000 */
[----:B01----:R-:W0:Y:S02]  /*0ec0*/  LDC.64 R4, c[0x0][0x5a0] ;  /* 0x00016800ff047b82 */ /* 0x003e240000000a00 */
[----:B0-----:R-:W2:Y:S02]  /*0ed0*/  LDG.E.64 R4, desc[UR36][R4.64] ;  /* 0x0000002404047981 */ /* 0x001ea4000c1e1b00 */
[----:B--2---:R-:W-:-:S04]  /*0ee0*/  ISETP.NE.U32.AND P0, PT, R4, RZ, PT ;  /* 0x000000ff0400720c */ /* 0x004fc80003f05070 */
[----:B------:R-:W-:-:S13]  /*0ef0*/  ISETP.NE.AND.EX P0, PT, R5, RZ, PT, P0 ;  /* 0x000000ff0500720c */ /* 0x000fda0003f05300 */
[----:B------:R-:W-:Y:S05]  /*0f00*/  @!P0 BRA `(.L_x_11) ;  /* 0x0000000000088947 */ /* 0x000fea0003800000 */
[----:B------:R0:W5:Y:S01]  /*0f10*/  LD.E R104, desc[UR36][R4.64] ;  /* 0x0000002404687980 */ /* 0x000162000c101900 */
[----:B------:R-:W-:Y:S05]  /*0f20*/  BRA `(.L_x_12) ;  /* 0x0000000000247947 */ /* 0x000fea0003800000 */
.L_x_11:
[----:B------:R-:W-:Y:S02]  /*0f30*/  ULDC.64 UR4, c[0x0][0x590] ;  /* 0x0001640000047ab9 */ /* 0x000fe40000000a00 */
[----:B------:R-:W-:-:S04]  /*0f40*/  ISETP.NE.U32.AND P0, PT, RZ, UR4, PT ;  /* 0x00000004ff007c0c */ /* 0x000fc8000bf05070 */
[----:B------:R-:W-:-:S13]  /*0f50*/  ISETP.NE.AND.EX P0, PT, RZ, UR5, PT, P0 ;  /* 0x00000005ff007c0c */ /* 0x000fda000bf05300 */
[----:B------:R-:W-:Y:S05]  /*0f60*/  @!P0 BRA `(.L_x_13) ;  /* 0x00000000000c8947 */ /* 0x000fea0003800000 */
[----:B01----:R-:W0:Y:S02]  /*0f70*/  LDC.64 R4, c[0x0][0x590] ;  /* 0x00016400ff047b82 */ /* 0x003e240000000a00 */
[----:B0-----:R1:W5:Y:S01]  /*0f80*/  LDG.E R104, desc[UR36][R4.64] ;  /* 0x0000002404687981 */ /* 0x001362000c1e1900 */
[----:B------:R-:W-:Y:S05]  /*0f90*/  BRA `(.L_x_12) ;  /* 0x0000000000087947 */ /* 0x000fea0003800000 */
.L_x_13:
[----:B------:R-:W-:Y:S02]  /*0fa0*/  ULDC UR4, c[0x0][0x584] ;  /* 0x0001610000047ab9 */ /* 0x000fe40000000800 */
[----:B------:R-:W-:-:S07]  /*0fb0*/  IMAD.U32 R104, RZ, RZ, UR4 ;  /* 0x00000004ff687e24 */ /* 0x000fce000f8e00ff */
.L_x_12:
[----:B------:R-:W-:-:S13]  /*0fc0*/  LOP3.LUT P0, RZ, R0, 0xff, RZ, 0xc0, !PT ;  /* 0x000000ff00ff7812 */ /* 0x000fda000780c0ff */
[----:B------:R-:W-:Y:S05]  /*0fd0*/  @!P0 EXIT ;  /* 0x000000000000894d */ /* 0x000fea0003800000 */
[----:B------:R-:W-:Y:S01]  /*0fe0*/  ULDC UR4, c[0x0][0x28c] ;  /* 0x0000a30000047ab9 */ /* 0x000fe20000000800 */
[----:B------:R-:W-:Y:S01]  /*0ff0*/  LOP3.LUT R110, R19, 0x1, RZ, 0xfc, !PT ;  /* 0x00000001136e7812 */ /* 0x000fe200078efcff */
[----:B------:R-:W-:Y:S01]  /*1000*/  UIADD3 UR4, UR4, 0x1f, URZ ;  /* 0x0000001f04047890 */ /* 0x000fe2000fffe03f */
[----:B------:R-:W-:Y:S01]  /*1010*/  UMOV UR38, URZ ;  /* 0x0000003f00267c82 */ /* 0x000fe20008000000 */
[----:B------:R-:W-:Y:S02]  /*1020*/  UMOV UR39, URZ ;  /* 0x0000003f00277c82 */ /* 0x000fe40008000000 */
[----:B------:R-:W-:-:S04]  /*1030*/  USHF.R.S32.HI UR5, URZ, 0x1f, UR4 ;  /* 0x0000001f3f057899 */ /* 0x000fc80008011404 */
[----:B------:R-:W-:-:S04]  /*1040*/  ULEA.HI UR5, UR5, UR4, URZ, 0x5 ;  /* 0x0000000405057291 */ /* 0x000fc8000f8f283f */
[----:B------:R-:W-:-:S12]  /*1050*/  USHF.R.S32.HI UR40, URZ, 0x5, UR5 ;  /* 0x000000053f287899 */ /* 0x000fd80008011405 */
.L_x_191:
[----:B------:R-:W-:Y:S01]  /*1060*/  LOP3.LUT R0, R18, 0x80, RZ, 0xc0, !PT ;  /* 0x0000008012007812 */ /* 0x000fe200078ec0ff */
[----:B--2---:R-:W2:Y:S01]  /*1070*/  S2UR UR6, SR_CgaCtaId ;  /* 0x00000000000679c3 */ /* 0x004ea20000008800 */
[----:B------:R-:W-:Y:S02]  /*1080*/  UMOV UR41, 0x400 ;  /* 0x0000040000297882 */ /* 0x000fe40000000000 */
[----:B------:R-:W-:-:S06]  /*1090*/  SHF.R.U32.HI R0, RZ, 0x7, R0 ;  /* 0x00000007ff007819 */ /* 0x000fcc0000011600 */
[----:B---3--:R-:W3:Y:S01]  /*10a0*/  SHFL.IDX PT, R0, R0, RZ, 0x1f ;  /* 0x00001fff00007589 */ /* 0x008ee200000e0000 */
[----:B--2---:R-:W-:Y:S01]  /*10b0*/  ULEA UR41, UR6, UR41, 0x18 ;  /* 0x0000002906297291 */ /* 0x004fe2000f8ec03f */
[----:B---3--:R-:W-:-:S13]  /*10c0*/  R2UR UR4, R0 ;  /* 0x00000000000472ca */ /* 0x008fda00000e0000 */
[----:B------:R-:W-:-:S04]  /*10d0*/  ULEA.HI UR5, UR4, UR4, URZ, 0x1 ;  /* 0x0000000404057291 */ /* 0x000fc8000f8f083f */
[----:B------:R-:W-:-:S04]  /*10e0*/  ULOP3.LUT UR5, UR5, 0xffffe, URZ, 0xc0, !UPT ;  /* 0x000ffffe05057892 */ /* 0x000fc8000f8ec03f */
[----:B------:R-:W-:-:S03]  /*10f0*/  UIADD3 UR5, UR4, -UR5, URZ ;  /* 0x8000000504057290 */ /* 0x000fc6000fffe03f */
[----:B------:R-:W-:Y:S01]  /*1100*/  ULDC UR4, c[0x0][0x28c] ;  /* 0x0000a30000047ab9 */ /* 0x000fe20000000800 */
[----:B------:R-:W-:Y:S01]  /*1110*/  ULEA UR5, UR5, UR41, 0xc ;  /* 0x0000002905057291 */ /* 0x000fe2000f8e603f */
[----:B------:R-:W-:-:S03]  /*1120*/  ISETP.LT.AND P0, PT, RZ, UR4, PT ;  /* 0x00000004ff007c0c */ /* 0x000fc6000bf01270 */
[----:B------:R-:W-:-:S04]  /*1130*/  UIADD3 UR5, UR5, 0x180, URZ ;  /* 0x0000018005057890 */ /* 0x000fc8000fffe03f */
[----:B------:R-:W-:-:S04]  /*1140*/  USHF.R.U32.HI UR5, URZ, 0x4, UR5 ;  /* 0x000000043f057899 */ /* 0x000fc80008011605 */
[----:B------:R-:W-:Y:S02]  /*1150*/  ULOP3.LUT UR42, UR5, 0x3fff, URZ, 0xc0, !UPT ;  /* 0x00003fff052a7892 */ /* 0x000fe4000f8ec03f */
[----:B-1--45:R-:W-:Y:S10]  /*1160*/  @P0 BRA `(.L_x_14) ;  /* 0x0000000000400947 */ /* 0x032ff40003800000 */
[----:B------:R-:W-:Y:S01]  /*1170*/  MOV R0, 0x0 ;  /* 0x0000000000007802 */ /* 0x000fe20000000f00 */
[----:B------:R-:W-:Y:S01]  /*1180*/  ULDC.64 UR4, c[0x4][0x68] ;  /* 0x01001a0000047ab9 */ /* 0x000fe20000000a00 */
[----:B------:R-:W-:Y:S01]  /*1190*/  ULDC.64 UR6, c[0x4][0x8] ;  /* 0x0100020000067ab9 */ /* 0x000fe20000000a00 */
[----:B01----:R-:W-:Y:S01]  /*11a0*/  IMAD.U32 R4, RZ, RZ, UR4 ;  /* 0x00000004ff047e24 */ /* 0x003fe2000f8e00ff */
[----:B------:R0:W1:Y:S01]  /*11b0*/  LDC.64 R14, c[0x4][R0] ;  /* 0x01000000000e7b82 */ /* 0x0000620000000a00 */
[----:B------:R-:W-:Y:S01]  /*11c0*/  IMAD.U32 R5, RZ, RZ, UR5 ;  /* 0x00000005ff057e24 */ /* 0x000fe2000f8e00ff */
[----:B------:R-:W-:Y:S01]  /*11d0*/  ULDC.64 UR4, c[0x4][0x70] ;  /* 0x01001c0000047ab9 */ /* 0x000fe20000000a00 */
[----:B------:R-:W-:Y:S02]  /*11e0*/  IMAD.U32 R10, RZ, RZ, UR6 ;  /* 0x00000006ff0a7e24 */ /* 0x000fe4000f8e00ff */
[----:B------:R-:W-:Y:S02]  /*11f0*/  IMAD.U32 R6, RZ, RZ, UR4 ;  /* 0x00000004ff067e24 */ /* 0x000fe4000f8e00ff */
[----:B------:R-:W-:-:S02]  /*1200*/  IMAD.U32 R7, RZ, RZ, UR5 ;  /* 0x00000005ff077e24 */ /* 0x000fc4000f8e00ff */
[----:B------:R-:W-:Y:S02]  /*1210*/  IMAD.U32 R11, RZ, RZ, UR7 ;  /* 0x00000007ff0b7e24 */ /* 0x000fe4000f8e00ff */
[----:B------:R-:W-:Y:S02]  /*1220*/  IMAD.MOV.U32 R8, RZ, RZ, 0x1e1 ;  /* 0x000001e1ff087424 */ /* 0x000fe400078e00ff */
[----:B------:R-:W-:Y:S02]  /*1230*/  IMAD.MOV.U32 R12, RZ, RZ, 0x1 ;  /* 0x00000001ff0c7424 */ /* 0x000fe400078e00ff */
[----:B0-----:R-:W-:-:S07]  /*1240*/  IMAD.MOV.U32 R13, RZ, RZ, RZ ;  /* 0x000000ffff0d7224 */ /* 0x001fce00078e00ff */
[----:B------:R-:W-:-:S07]  /*1250*/  LEPC R20, `(.L_x_14) ;  /* 0x000000001014794e */ /* 0x000fce0000000000 */
[----:B-1---5:R-:W-:Y:S05]  /*1260*/  CALL.ABS.NOINC R14 ;  /* 0x000000000e007343 */ /* 0x022fea0003c00000 */
.L_x_14:
[----:B------:R-:W-:-:S13]  /*1270*/  ISETP.NE.AND P0, PT, R110, 0x3, PT ;  /* 0x000000036e00780c */ /* 0x000fda0003f05270 */
[----:B------:R-:W-:Y:S05]  /*1280*/  @!P0 BRA `(.L_x_15) ;  /* 0x0000000000048947 */ /* 0x000fea0003800000 */
[----:B------:R-:W-:Y:S01]  /*1290*/  BPT.TRAP 0x1 ;  /* 0x000000040000795c */ /* 0x000fe20000300000 */
.L_x_15:
[----:B------:R-:W-:Y:S02]  /*12a0*/  IMAD.U32 R3, RZ, RZ, UR39 ;  /* 0x00000027ff037e24 */ /* 0x000fe4000f8e00ff */
[----:B------:R-:W-:-:S03]  /*12b0*/  IMAD.U32 R0, RZ, RZ, UR38 ;  /* 0x00000026ff007e24 */ /* 0x000fc6000f8e00ff */
[----:B------:R-:W-:Y:S02]  /*12c0*/  LEA R3, R3, UR41, 0x3 ;  /* 0x0000002903037c11 */ /* 0x000fe4000f8e18ff */
[----:B------:R-:W-:-:S04]  /*12d0*/  SHF.L.U32 R0, R0, 0x1f, RZ ;  /* 0x0000001f00007819 */ /* 0x000fc800000006ff */
[----:B------:R2:W3:Y:S01]  /*12e0*/  SYNCS.PHASECHK.TRANS64.TRYWAIT P1, [R3+URZ], R0 ;  /* 0x00000000030075a7 */ /* 0x0004e2000802017f */
[----:B------:R-:W-:Y:S05]  /*12f0*/  @!P0 BRA `(.L_x_16) ;  /* 0x0000000000048947 */ /* 0x000fea0003800000 */
[----:B------:R-:W-:Y:S01]  /*1300*/  BPT.TRAP 0x1 ;  /* 0x000000040000795c */ /* 0x000fe20000300000 */
.L_x_16:
[----:B---3--:R-:W-:Y:S05]  /*1310*/  @P1 BRA `(.L_x_17) ;  /* 0x0000000000081947 */ /* 0x008fea0003800000 */
[----:B------:R-:W3:Y:S02]  /*1320*/  SYNCS.PHASECHK.TRANS64.TRYWAIT P1, [R3+URZ], R0 ;  /* 0x00000000030075a7 */ /* 0x000ee4000802017f */
[----:B---3--:R-:W-:Y:S05]  /*1330*/  @!P1 BRA `(.L_x_18) ;  /* 0x0000007c00a89947 */ /* 0x008fea0003800000 */
.L_x_17:
[----:B------:R-:W-:-:S04]  /*1340*/  UISETP.LT.AND UP0, UPT, UR40, 0x1, UPT ;  /* 0x000000012800788c */ /* 0x000fc8000bf01270 */
[----:B------:R-:W-:-:S06]  /*1350*/  USEL UR4, UR40, 0x1, UP0 ;  /* 0x0000000128047887 */ /* 0x000fcc0008000000 */
[----:B--23--:R-:W-:Y:S01]  /*1360*/  IMAD.U32 R0, RZ, RZ, UR4 ;  /* 0x00000004ff007e24 */ /* 0x00cfe2000f8e00ff */
[----:B------:R-:W-:Y:S05]  /*1370*/  WARPSYNC.ALL ;  /* 0x0000000000007948 */ /* 0x000fea0003800000 */
[----:B------:R-:W-:-:S04]  /*1380*/  IADD3 R0, -R0, UR40, RZ ;  /* 0x0000002800007c10 */ /* 0x000fc8000fffe1ff */
[----:B------:R-:W-:Y:S01]  /*1390*/  ISETP.GE.AND P1, PT, R0, 0x1, PT ;  /* 0x000000010000780c */ /* 0x000fe20003f26270 */
[----:B------:R-:W-:Y:S01]  /*13a0*/  UIADD3 UR4, UR41, 0x18180, URZ ;  /* 0x0001818029047890 */ /* 0x000fe2000fffe03f */
[----:B------:R-:W-:Y:S01]  /*13b0*/  WARPGROUP.ARRIVE ;  /* 0x00000000000079c5 */ /* 0x000fe20000000000 */
[----:B------:R-:W-:Y:S01]  /*13c0*/  UMOV UR9, 0x80000020 ;  /* 0x8000002000097882 */ /* 0x000fe20000000000 */
[----:B------:R-:W-:Y:S01]  /*13d0*/  UMOV UR11, 0x80000020 ;  /* 0x80000020000b7882 */ /* 0x000fe20000000000 */
[----:B------:R-:W-:Y:S02]  /*13e0*/  USHF.R.U32.HI UR5, URZ, 0x4, UR4 ;  /* 0x000000043f057899 */ /* 0x000fe40008011604 */
[----:B------:R-:W-:Y:S02]  /*13f0*/  ULOP3.LUT UR4, UR42, 0x10000, URZ, 0xfc, !UPT ;  /* 0x000100002a047892 */ /* 0x000fe4000f8efc3f */
[----:B------:R-:W-:Y:S02]  /*1400*/  ULOP3.LUT UR5, UR5, 0x3fff, URZ, 0xc0, !UPT ;  /* 0x00003fff05057892 */ /* 0x000fe4000f8ec03f */
[----:B------:R-:W-:-:S02]  /*1410*/  ULEA UR6, UR39, UR4, 0x9 ;  /* 0x0000000427067291 */ /* 0x000fc4000f8e483f */
[----:B------:R-:W-:Y:S01]  /*1420*/  ULOP3.LUT UR5, UR5, 0x10000, URZ, 0xfc, !UPT ;  /* 0x0001000005057892 */ /* 0x000fe2000f8efc3f */
[----:B------:R-:W-:Y:S01]  /*1430*/  UMOV UR13, UR9 ;  /* 0x00000009000d7c82 */ /* 0x000fe20008000000 */
[----:B------:R-:W-:Y:S02]  /*1440*/  UMOV UR15, 0x80000020 ;  /* 0x80000020000f7882 */ /* 0x000fe40000000000 */
[----:B------:R-:W-:Y:S01]  /*1450*/  UIMAD UR7, UR39, 0x280, UR5 ;  /* 0x00000280270778a4 */ /* 0x000fe2000f8e0205 */
[----:B------:R-:W-:-:S03]  /*1460*/  UMOV UR8, UR6 ;  /* 0x0000000600087c82 */ /* 0x000fc60008000000 */
[----:B------:R-:W-:Y:S01]  /*1470*/  UIADD3 UR14, UR7, 0x80, URZ ;  /* 0x00000080070e7890 */ /* 0x000fe2000fffe03f */
[----:B------:R-:W-:Y:S02]  /*1480*/  UMOV UR12, UR8 ;  /* 0x00000008000c7c82 */ /* 0x000fe40008000000 */
[----:B------:R-:W-:Y:S01]  /*1490*/  UMOV UR10, UR7 ;  /* 0x00000007000a7c82 */ /* 0x000fe20008000000 */
[----:B------:R-:W-:Y:S01]  /*14a0*/  UIADD3 UR16, UR7, 0x100, URZ ;  /* 0x0000010007107890 */ /* 0x000fe2000fffe03f */
[----:B------:R-:W-:Y:S01]  /*14b0*/  HGMMA.64x32x16.F32.BF16 R88, gdesc[UR8], RZ, !UPT, gsb0 ;  /* 0x00600000085879f0 */ /* 0x000fe2000c0018ff */
[----:B------:R-:W-:Y:S01]  /*14c0*/  UMOV UR11, 0x80000020 ;  /* 0x80000020000b7882 */ /* 0x000fe20000000000 */
[----:B------:R-:W-:-:S04]  /*14d0*/  UIADD3 UR17, UR7, 0x180, URZ ;  /* 0x0000018007117890 */ /* 0x000fc8000fffe03f */
[----:B------:R-:W-:Y:S01]  /*14e0*/  UMOV UR10, UR16 ;  /* 0x00000010000a7c82 */ /* 0x000fe20008000000 */
[----:B------:R-:W-:Y:S01]  /*14f0*/  UIADD3 UR16, UR7, 0x182, URZ ;  /* 0x0000018207107890 */ /* 0x000fe2000fffe03f */
[----:B------:R-:W-:Y:S02]  /*1500*/  WARPGROUP.DEPBAR.LE gsb0, 0x0 ;  /* 0x00008000000079c5 */ /* 0x000fe40000010000 */
[----:B------:R-:W-:-:S06]  /*1510*/  WARPGROUP.ARRIVE ;  /* 0x00000000000079c5 */ /* 0x000fcc0000000000 */
[----:B------:R-:W-:Y:S01]  /*1520*/  HGMMA.64x32x16.F32.BF16 R72, gdesc[UR12], RZ, !UPT, gsb0 ;  /* 0x006000000c4879f0 */ /* 0x000fe2000c0018ff */
[----:B------:R-:W-:Y:S02]  /*1530*/  UIADD3 UR12, UR7, 0x200, URZ ;  /* 0x00000200070c7890 */ /* 0x000fe4000fffe03f */
[----:B------:R-:W-:Y:S01]  /*1540*/  UIADD3 UR14, UR7, 0x82, URZ ;  /* 0x00000082070e7890 */ /* 0x000fe2000fffe03f */
[----:B------:R-:W-:Y:S01]  /*1550*/  UMOV UR15, 0x80000020 ;  /* 0x80000020000f7882 */ /* 0x000fe20000000000 */
[----:B------:R-:W-:Y:S02]  /*1560*/  WARPGROUP.DEPBAR.LE gsb0, 0x0 ;  /* 0x00008000000079c5 */ /* 0x000fe40000010000 */
[----:B------:R-:W-:-:S06]  /*1570*/  WARPGROUP.ARRIVE ;  /* 0x00000000000079c5 */ /* 0x000fcc0000000000 */
[----:B------:R-:W-:Y:S01]  /*1580*/  HGMMA.64x32x16.F32.BF16 R56, gdesc[UR8], RZ, !UPT, gsb0 ;  /* 0x00600000083879f0 */ /* 0x000fe2000c0018ff */
[----:B------:R-:W-:Y:S01]  /*1590*/  UMOV UR10, UR17 ;  /* 0x00000011000a7c82 */ /* 0x000fe20008000000 */
        /* <DEDUP_REMOVED lines=9> */
[----:B------:R-:W-:Y:S02]  /*1630*/  UIADD3 UR8, UR6, 0x2, URZ ;  /* 0x0000000206087890 */ /* 0x000fe4000fffe03f */
[----:B------:R-:W-:Y:S01]  /*1640*/  UIADD3 UR10, UR7, 0x2, URZ ;  /* 0x00000002070a7890 */ /* 0x000fe2000fffe03f */
[----:B------:R-:W-:Y:S01]  /*1650*/  UMOV UR9, 0x80000020 ;  /* 0x8000002000097882 */ /* 0x000fe20000000000 */
[----:B------:R-:W-:Y:S01]  /*1660*/  UMOV UR11, 0x80000020 ;  /* 0x80000020000b7882 */ /* 0x000fe20000000000 */
[----:B------:R-:W-:Y:S02]  /*1670*/  UMOV UR13, UR9 ;  /* 0x00000009000d7c82 */ /* 0x000fe40008000000 */
[----:B------:R-:W-:Y:S01]  /*1680*/  UMOV UR12, UR8 ;  /* 0x00000008000c7c82 */ /* 0x000fe20008000000 */
[----:B------:R-:W-:Y:S02]  /*1690*/  UIADD3 UR6, UR7, 0x102, URZ ;  /* 0x0000010207067890 */ /* 0x000fe4000fffe03f */
[----:B------:R-:W-:Y:S01]  /*16a0*/  UIADD3 UR7, UR7, 0x202, URZ ;  /* 0x0000020207077890 */ /* 0x000fe2000fffe03f */
[----:B------:R-:W-:-:S02]  /*16b0*/  WARPGROUP.DEPBAR.LE gsb0, 0x0 ;  /* 0x00008000000079c5 */ /* 0x000fc40000010000 */
[----:B------:R-:W-:-:S06]  /*16c0*/  WARPGROUP.ARRIVE ;  /* 0x00000000000079c5 */ /* 0x000fcc0000000000 */
[----:B------:R-:W-:Y:S01]  /*16d0*/  HGMMA.64x32x16.F32.BF16 R88, gdesc[UR8], R88, gsb0 ;  /* 0x00600000085879f0 */ /* 0x000fe20008001858 */
[----:B------:R-:W-:Y:S01]  /*16e0*/  UMOV UR10, UR6 ;  /* 0x00000006000a7c82 */ /* 0x000fe20008000000 */
[----:B------:R-:W-:Y:S01]  /*16f0*/  UMOV UR11, 0x80000020 ;  /* 0x80000020000b7882 */ /* 0x000fe20000000000 */
[----:B------:R-:W-:Y:S02]  /*1700*/  WARPGROUP.DEPBAR.LE gsb0, 0x0 ;  /* 0x00008000000079c5 */ /* 0x000fe40000010000 */
[----:B------:R-:W-:-:S06]  /*1710*/  WARPGROUP.ARRIVE ;  /* 0x00000000000079c5 */ /* 0x000fcc0000000000 */
[----:B------:R-:W-:Y:S03]  /*1720*/  HGMMA.64x32x16.F32.BF16 R72, gdesc[UR12], R72, gsb0 ;  /* 0x006000000c4879f0 */ /* 0x000fe60008001848 */
[----:B------:R-:W-:Y:S02]  /*1730*/  WARPGROUP.DEPBAR.LE gsb0, 0x0 ;  /* 0x00008000000079c5 */ /* 0x000fe40000010000 */
[----:B------:R-:W-:-:S06]  /*1740*/  WARPGROUP.ARRIVE ;  /* 0x00000000000079c5 */ /* 0x000fcc0000000000 */
[----:B------:R-:W-:Y:S01]  /*1750*/  HGMMA.64x32x16.F32.BF16 R56, gdesc[UR8], R56, gsb0 ;  /* 0x00600000083879f0 */ /* 0x000fe20008001838 */
[----:B------:R-:W-:Y:S01]  /*1760*/  UMOV UR10, UR16 ;  /* 0x00000010000a7c82 */ /* 0x000fe20008000000 */
[----:B------:R-:W-:Y:S01]  /*1770*/  UMOV UR11, 0x80000020 ;  /* 0x80000020000b7882 */ /* 0x000fe20000000000 */
[----:B------:R-:W-:Y:S02]  /*1780*/  WARPGROUP.DEPBAR.LE gsb0, 0x0 ;  /* 0x00008000000079c5 */ /* 0x000fe40000010000 */
        /* <DEDUP_REMOVED lines=8> */
[----:B------:R-:W-:Y:S05]  /*1810*/  @!P1 BRA `(.L_x_19) ;  /* 0x0000000400989947 */ /* 0x000fea0003800000 */
[----:B------:R-:W-:Y:S01]  /*1820*/  UIADD3 UR6, UR39, 0x1, URZ ;  /* 0x0000000127067890 */ /* 0x000fe2000fffe03f */
[----:B------:R-:W-:-:S03]  /*1830*/  IMAD.MOV.U32 R3, RZ, RZ, R0 ;  /* 0x000000ffff037224 */ /* 0x000fc600078e0000 */
[----:B------:R-:W-:-:S04]  /*1840*/  UISETP.NE.AND UP0, UPT, UR6, 0xc, UPT ;  /* 0x0000000c0600788c */ /* 0x000fc8000bf05270 */
[----:B------:R-:W-:Y:S02]  /*1850*/  USEL UR7, URZ, 0x1, UP0 ;  /* 0x000000013f077887 */ /* 0x000fe40008000000 */
[----:B------:R-:W-:Y:S02]  /*1860*/  USEL UR6, UR6, URZ, UP0 ;  /* 0x0000003f06067287 */ /* 0x000fe40008000000 */
[----:B------:R-:W-:-:S06]  /*1870*/  ULOP3.LUT UR7, UR38, UR7, URZ, 0x3c, !UPT ;  /* 0x0000000726077292 */ /* 0x000fcc000f8e3c3f */
[----:B------:R-:W-:Y:S01]  /*1880*/  IMAD.U32 R6, RZ, RZ, UR7 ;  /* 0x00000007ff067e24 */ /* 0x000fe2000f8e00ff */
[----:B------:R-:W-:-:S06]  /*1890*/  UMOV UR7, UR39 ;  /* 0x0000002700077c82 */ /* 0x000fcc0008000000 */
.L_x_26:
[----:B------:R-:W-:Y:S05]  /*18a0*/  @!P0 BRA `(.L_x_20) ;  /* 0x0000000000048947 */ /* 0x000fea0003800000 */
[----:B------:R-:W-:Y:S01]  /*18b0*/  BPT.TRAP 0x1 ;  /* 0x000000040000795c */ /* 0x000fe20000300000 */
.L_x_20:
[----:B------:R-:W-:Y:S01]  /*18c0*/  ULEA UR8, UR6, UR41, 0x3 ;  /* 0x0000002906087291 */ /* 0x000fe2000f8e183f */
[----:B01----:R-:W-:-:S08]  /*18d0*/  SHF.L.U32 R4, R6, 0x1f, RZ ;  /* 0x0000001f06047819 */ /* 0x003fd000000006ff */
[----:B------:R0:W1:Y:S01]  /*18e0*/  SYNCS.PHASECHK.TRANS64.TRYWAIT P1, [UR8], R4 ;  /* 0x00000004ff0075a7 */ /* 0x0000620008020148 */
[----:B------:R-:W-:Y:S05]  /*18f0*/  @!P0 BRA `(.L_x_21) ;  /* 0x0000000000048947 */ /* 0x000fea0003800000 */
[----:B------:R-:W-:Y:S01]  /*1900*/  BPT.TRAP 0x1 ;  /* 0x000000040000795c */ /* 0x000fe20000300000 */
.L_x_21:
[----:B-1----:R-:W-:Y:S05]  /*1910*/  @P1 BRA `(.L_x_22) ;  /* 0x0000000000081947 */ /* 0x002fea0003800000 */
[----:B------:R-:W1:Y:S02]  /*1920*/  SYNCS.PHASECHK.TRANS64.TRYWAIT P1, [UR8], R4 ;  /* 0x00000004ff0075a7 */ /* 0x000e640008020148 */
[----:B-1----:R-:W-:Y:S05]  /*1930*/  @!P1 BRA `(.L_x_23) ;  /* 0x00000078003c9947 */ /* 0x002fea0003800000 */
.L_x_22:
[----:B------:R-:W-:Y:S01]  /*1940*/  ULEA UR12, UR6, UR4, 0x9 ;  /* 0x00000004060c7291 */ /* 0x000fe2000f8e483f */
[----:B------:R-:W-:Y:S01]  /*1950*/  WARPGROUP.ARRIVE ;  /* 0x00000000000079c5 */ /* 0x000fe20000000000 */
[----:B------:R-:W-:Y:S01]  /*1960*/  UIMAD UR13, UR6, 0x280, UR5 ;  /* 0x00000280060d78a4 */ /* 0x000fe2000f8e0205 */
[----:B------:R-:W-:Y:S01]  /*1970*/  UMOV UR9, 0x80000020 ;  /* 0x8000002000097882 */ /* 0x000fe20000000000 */
[----:B------:R-:W-:Y:S02]  /*1980*/  UMOV UR11, 0x80000020 ;  /* 0x80000020000b7882 */ /* 0x000fe40000000000 */
[----:B------:R-:W-:Y:S01]  /*1990*/  UIADD3 UR14, UR13, 0x80, URZ ;  /* 0x000000800d0e7890 */ /* 0x000fe2000fffe03f */
[----:B------:R-:W-:Y:S02]  /*19a0*/  UMOV UR8, UR12 ;  /* 0x0000000c00087c82 */ /* 0x000fe40008000000 */
[----:B------:R-:W-:Y:S01]  /*19b0*/  UMOV UR10, UR13 ;  /* 0x0000000d000a7c82 */ /* 0x000fe20008000000 */
[----:B------:R-:W-:Y:S01]  /*19c0*/  UIADD3 UR15, UR13, 0x100, URZ ;  /* 0x000001000d0f7890 */ /* 0x000fe2000fffe03f */
[----:B------:R-:W-:Y:S01]  /*19d0*/  HGMMA.64x32x16.F32.BF16 R88, gdesc[UR8], R88, gsb0 ;  /* 0x00600000085879f0 */ /* 0x000fe20008001858 */
[----:B------:R-:W-:Y:S01]  /*19e0*/  UMOV UR11, 0x80000020 ;  /* 0x80000020000b7882 */ /* 0x000fe20000000000 */
[----:B------:R-:W-:Y:S01]  /*19f0*/  UMOV UR10, UR14 ;  /* 0x0000000e000a7c82 */ /* 0x000fe20008000000 */
[----:B------:R-:W-:-:S02]  /*1a00*/  UIADD3 UR16, UR13, 0x180, URZ ;  /* 0x000001800d107890 */ /* 0x000fc4000fffe03f */
[----:B------:R-:W-:Y:S01]  /*1a10*/  UIADD3 UR14, UR13, 0x200, URZ ;  /* 0x000002000d0e7890 */ /* 0x000fe2000fffe03f */
[----:B------:R-:W-:Y:S02]  /*1a20*/  WARPGROUP.DEPBAR.LE gsb0, 0x0 ;  /* 0x00008000000079c5 */ /* 0x000fe40000010000 */
[----:B------:R-:W-:-:S06]  /*1a30*/  WARPGROUP.ARRIVE ;  /* 0x00000000000079c5 */ /* 0x000fcc0000000000 */
[----:B------:R-:W-:Y:S01]  /*1a40*/  HGMMA.64x32x16.F32.BF16 R72, gdesc[UR8], R72, gsb0 ;  /* 0x00600000084879f0 */ /* 0x000fe20008001848 */
[----:B------:R-:W-:Y:S01]  /*1a50*/  UMOV UR10, UR15 ;  /* 0x0000000f000a7c82 */ /* 0x000fe20008000000 */
[----:B------:R-:W-:Y:S01]  /*1a60*/  UMOV UR11, 0x80000020 ;  /* 0x80000020000b7882 */ /* 0x000fe20000000000 */
[----:B------:R-:W-:Y:S01]  /*1a70*/  UIADD3 UR15, UR13, 0x182, URZ ;  /* 0x000001820d0f7890 */ /* 0x000fe2000fffe03f */
        /* <DEDUP_REMOVED lines=14> */
[----:B------:R-:W-:Y:S02]  /*1b60*/  UIADD3 UR8, UR12, 0x2, URZ ;  /* 0x000000020c087890 */ /* 0x000fe4000fffe03f */
[----:B------:R-:W-:Y:S01]  /*1b70*/  UIADD3 UR10, UR13, 0x2, URZ ;  /* 0x000000020d0a7890 */ /* 0x000fe2000fffe03f */
[----:B------:R-:W-:Y:S01]  /*1b80*/  UMOV UR9, 0x80000020 ;  /* 0x8000002000097882 */ /* 0x000fe20000000000 */
[----:B------:R-:W-:Y:S01]  /*1b90*/  UMOV UR11, 0x80000020 ;  /* 0x80000020000b7882 */ /* 0x000fe20000000000 */
[----:B------:R-:W-:Y:S02]  /*1ba0*/  UIADD3 UR12, UR13, 0x82, URZ ;  /* 0x000000820d0c7890 */ /* 0x000fe4000fffe03f */
        /* <DEDUP_REMOVED lines=26> */
[----:B------:R-:W-:Y:S01]  /*1d50*/  BPT.TRAP 0x1 ;  /* 0x000000040000795c */ /* 0x000fe20000300000 */
.L_x_24:
[----:B------:R-:W-:Y:S01]  /*1d60*/  ULEA UR8, UR7, UR41, 0x3 ;  /* 0x0000002907087291 */ /* 0x000fe2000f8e183f */
[----:B------:R-:W-:-:S03]  /*1d70*/  ISETP.GT.U32.AND P1, PT, R19, 0x1, PT ;  /* 0x000000011300780c */ /* 0x000fc60003f24070 */
[----:B------:R-:W-:-:S04]  /*1d80*/  UIADD3 UR8, UR8, 0x60, URZ ;  /* 0x0000006008087890 */ /* 0x000fc8000fffe03f */
[----:B------:R-:W-:-:S09]  /*1d90*/  UPRMT UR8, URZ, 0x654, UR8 ;  /* 0x000006543f087896 */ /* 0x000fd20008000008 */
[----:B------:R-:W-:Y:S01]  /*1da0*/  SYNCS.ARRIVE.TRANS64.RED.A1T0 RZ, [UR8], RZ ;  /* 0x000000ffffff79a7 */ /* 0x000fe20008100408 */
[----:B------:R-:W-:Y:S05]  /*1db0*/  @P1 BRA `(.L_x_25) ;  /* 0x0000000000041947 */ /* 0x000fea0003800000 */
[----:B------:R-:W-:Y:S01]  /*1dc0*/  BPT.TRAP 0x1 ;  /* 0x000000040000795c */ /* 0x000fe20000300000 */
.L_x_25:
[----:B------:R-:W-:Y:S01]  /*1dd0*/  UIADD3 UR6, UR6, 0x1, URZ ;  /* 0x0000000106067890 */ /* 0x000fe2000fffe03f */
[C---:B------:R-:W-:Y:S01]  /*1de0*/  ISETP.GT.AND P1, PT, R3.reuse, 0x1, PT ;  /* 0x000000010300780c */ /* 0x040fe20003f24270 */
[----:B------:R-:W-:Y:S01]  /*1df0*/  UIADD3 UR7, UR7, 0x1, URZ ;  /* 0x0000000107077890 */ /* 0x000fe2000fffe03f */
[----:B------:R-:W-:Y:S01]  /*1e00*/  VIADD R3, R3, 0xffffffff ;  /* 0xffffffff03037836 */ /* 0x000fe20000000000 */
[----:B------:R-:W-:Y:S02]  /*1e10*/  UISETP.NE.AND UP0, UPT, UR6, 0xc, UPT ;  /* 0x0000000c0600788c */ /* 0x000fe4000bf05270 */
[----:B------:R-:W-:Y:S02]  /*1e20*/  UISETP.NE.AND UP1, UPT, UR7, 0xc, UPT ;  /* 0x0000000c0700788c */ /* 0x000fe4000bf25270 */
[----:B------:R-:W-:Y:S02]  /*1e30*/  USEL UR8, URZ, 0x1, UP0 ;  /* 0x000000013f087887 */ /* 0x000fe40008000000 */
[----:B------:R-:W-:-:S02]  /*1e40*/  USEL UR6, UR6, URZ, UP0 ;  /* 0x0000003f06067287 */ /* 0x000fc40008000000 */
[----:B------:R-:W-:Y:S02]  /*1e50*/  USEL UR7, UR7, URZ, UP1 ;  /* 0x0000003f07077287 */ /* 0x000fe40008800000 */
[----:B------:R-:W-:Y:S01]  /*1e60*/  LOP3.LUT R6, R6, UR8, RZ, 0x3c, !PT ;  /* 0x0000000806067c12 */ /* 0x000fe2000f8e3cff */
[----:B------:R-:W-:Y:S09]  /*1e70*/  @P1 BRA `(.L_x_26) ;  /* 0xfffffff800881947 */ /* 0x000ff2000383ffff */
.L_x_19:
[----:B------:R-:W2:Y:S02]  /*1e80*/  LDC R3, c[0x0][0x28c] ;  /* 0x0000a300ff037b82 */ /* 0x000ea40000000800 */
[----:B--2---:R-:W-:-:S13]  /*1e90*/  ISETP.GE.AND P1, PT, R3, 0x1, PT ;  /* 0x000000010300780c */ /* 0x004fda0003f26270 */
[----:B------:R-:W-:Y:S05]  /*1ea0*/  @!P1 BRA `(.L_x_27) ;  /* 0x0000000000349947 */ /* 0x000fea0003800000 */
[----:B------:R-:W-:Y:S05]  /*1eb0*/  @!P0 BRA `(.L_x_28) ;  /* 0x0000000000048947 */ /* 0x000fea0003800000 */
[----:B------:R-:W-:Y:S01]  /*1ec0*/  BPT.TRAP 0x1 ;  /* 0x000000040000795c */ /* 0x000fe20000300000 */
.L_x_28:
[----:B------:R-:W-:Y:S01]  /*1ed0*/  VIADD R0, R0, UR39 ;  /* 0x0000002700007c36 */ /* 0x000fe20008000000 */
[----:B------:R-:W-:-:S03]  /*1ee0*/  ISETP.GT.U32.AND P0, PT, R19, 0x1, PT ;  /* 0x000000011300780c */ /* 0x000fc60003f04070 */
[----:B01----:R-:W-:-:S05]  /*1ef0*/  IMAD.WIDE.U32 R4, R0, -0x55555555, RZ ;  /* 0xaaaaaaab00047825 */ /* 0x003fca00078e00ff */
[----:B------:R-:W-:-:S05]  /*1f00*/  SHF.R.U32.HI R5, RZ, 0x3, R5 ;  /* 0x00000003ff057819 */ /* 0x000fca0000011605 */
[----:B------:R-:W-:-:S05]  /*1f10*/  IMAD R0, R5, -0xc, R0 ;  /* 0xfffffff405007824 */ /* 0x000fca00078e0200 */
[----:B------:R-:W-:-:S05]  /*1f20*/  LEA R0, R0, UR41, 0x3 ;  /* 0x0000002900007c11 */ /* 0x000fca000f8e18ff */
[----:B------:R-:W-:-:S05]  /*1f30*/  VIADD R0, R0, 0x60 ;  /* 0x0000006000007836 */ /* 0x000fca0000000000 */
[----:B------:R-:W-:-:S04]  /*1f40*/  PRMT R0, RZ, 0x654, R0 ;  /* 0x00000654ff007816 */ /* 0x000fc80000000000 */
[----:B------:R2:W-:Y:S01]  /*1f50*/  SYNCS.ARRIVE.TRANS64.RED.A1T0 RZ, [R0+URZ], RZ ;  /* 0x000000ff00ff79a7 */ /* 0x0005e2000810043f */
[----:B------:R-:W-:Y:S05]  /*1f60*/  @P0 BRA `(.L_x_27) ;  /* 0x0000000000040947 */ /* 0x000fea0003800000 */
[----:B------:R-:W-:Y:S01]  /*1f70*/  BPT.TRAP 0x1 ;  /* 0x000000040000795c */ /* 0x000fe20000300000 */
.L_x_27:
[----:B------:R-:W3:Y:S01]  /*1f80*/  LDC R6, c[0x0][0x288] ;  /* 0x0000a200ff067b82 */ /* 0x000ee20000000800 */
[----:B--2---:R-:W-:Y:S01]  /*1f90*/  LOP3.LUT R0, R22, 0x1, RZ, 0xc0, !PT ;  /* 0x0000000116007812 */ /* 0x004fe200078ec0ff */
[----:B------:R-:W-:Y:S01]  /*1fa0*/  IMAD R9, R107, 0xa0, RZ ;  /* 0x000000a06b097824 */ /* 0x000fe200078e02ff */
[----:B------:R-:W-:Y:S01]  /*1fb0*/  SHF.R.U32.HI R3, RZ, 0x2, R18 ;  /* 0x00000002ff037819 */ /* 0x000fe20000011612 */
[----:B------:R-:W-:Y:S01]  /*1fc0*/  UIADD3 UR39, UR40, UR39, URZ ;  /* 0x0000002728277290 */ /* 0x000fe2000fffe03f */
[----:B01----:R-:W-:Y:S01]  /*1fd0*/  LOP3.LUT R4, R18, 0x60, RZ, 0xc0, !PT ;  /* 0x0000006012047812 */ /* 0x003fe200078ec0ff */
[----:B------:R-:W-:Y:S01]  /*1fe0*/  IMAD.SHL.U32 R8, R0, 0x40, RZ ;  /* 0x0000004000087824 */ /* 0x000fe200078e00ff */
[----:B------:R-:W-:Y:S01]  /*1ff0*/  LOP3.LUT R3, R3, 0x7, RZ, 0xc0, !PT ;  /* 0x0000000703037812 */ /* 0x000fe200078ec0ff */
[----:B------:R-:W-:Y:S01]  /*2000*/  UISETP.GT.U32.AND UP0, UPT, UR39, 0xb, UPT ;  /* 0x0000000b2700788c */ /* 0x000fe2000bf04070 */
[----:B------:R-:W-:Y:S01]  /*2010*/  SHF.R.U32.HI R4, RZ, 0x1, R4 ;  /* 0x00000001ff047819 */ /* 0x000fe20000011604 */
[C---:B------:R-:W-:Y:S01]  /*2020*/  IMAD.SHL.U32 R14, R18.reuse, 0x2, RZ ;  /* 0x00000002120e7824 */ /* 0x040fe200078e00ff */
[----:B------:R-:W-:Y:S01]  /*2030*/  LOP3.LUT R5, R18, 0x3, RZ, 0xc0, !PT ;  /* 0x0000000312057812 */ /* 0x000fe200078ec0ff */
[----:B------:R-:W-:Y:S01]  /*2040*/  ULDC UR7, c[0x0][0x284] ;  /* 0x0000a10000077ab9 */ /* 0x000fe20000000800 */
[--C-:B------:R-:W-:Y:S01]  /*2050*/  IADD3 R7, RZ, -R4, -R3.reuse ;  /* 0x80000004ff077210 */ /* 0x100fe20007ffe803 */
[----:B------:R-:W-:Y:S01]  /*2060*/  UISETP.LT.U32.AND UP0, UPT, UR40, 0xc, UP0 ;  /* 0x0000000c2800788c */ /* 0x000fe20008701070 */
[----:B------:R-:W-:Y:S01]  /*2070*/  LOP3.LUT R3, R8, 0x40, R3, 0xe2, !PT ;  /* 0x0000004008037812 */ /* 0x000fe200078ee203 */
[----:B------:R-:W-:Y:S01]  /*2080*/  UISETP.GE.U32.AND UP1, UPT, UR40, 0xc, UPT ;  /* 0x0000000c2800788c */ /* 0x000fe2000bf26070 */
[----:B------:R-:W-:Y:S01]  /*2090*/  SHF.R.S32.HI R13, RZ, 0x1f, R105 ;  /* 0x0000001fff0d7819 */ /* 0x000fe20000011469 */
[----:B------:R-:W-:Y:S01]  /*20a0*/  ULDC.64 UR8, c[0x0][0x5d0] ;  /* 0x0001740000087ab9 */ /* 0x000fe20000000a00 */
[----:B------:R-:W-:Y:S01]  /*20b0*/  LOP3.LUT R14, R9, 0x6, R14, 0xf8, !PT ;  /* 0x00000006090e7812 */ /* 0x000fe200078ef80e */
[----:B------:R-:W-:Y:S01]  /*20c0*/  UIMAD.WIDE.U32 UR4, UR39, -0x55555555, URZ ;  /* 0xaaaaaaab270478a5 */ /* 0x000fe2000f8e003f */
[----:B------:R-:W-:Y:S01]  /*20d0*/  IMAD R0, R0, -0x40, R7 ;  /* 0xffffffc000007824 */ /* 0x000fe200078e0207 */
[----:B------:R-:W-:Y:S01]  /*20e0*/  USEL UR6, URZ, 0x1, !UP0 ;  /* 0x000000013f067887 */ /* 0x000fe2000c000000 */
[----:B------:R-:W-:Y:S01]  /*20f0*/  SHF.R.S32.HI R15, RZ, 0x1f, R14 ;  /* 0x0000001fff0f7819 */ /* 0x000fe2000001140e */
[----:B---3--:R-:W-:Y:S01]  /*2100*/  IMAD R8, R5, -0x2, R6 ;  /* 0xfffffffe05087824 */ /* 0x008fe200078e0206 */
[----:B------:R-:W-:Y:S01]  /*2110*/  ISETP.GE.AND P0, PT, R9, R6, PT ;  /* 0x000000060900720c */ /* 0x000fe20003f06270 */
[C---:B------:R-:W-:Y:S01]  /*2120*/  IMAD.SHL.U32 R5, R106.reuse, 0x80, RZ ;  /* 0x000000806a057824 */ /* 0x040fe200078e00ff */
[----:B------:R-:W-:Y:S01]  /*2130*/  USHF.R.U32.HI UR4, URZ, 0x3, UR5 ;  /* 0x000000033f047899 */ /* 0x000fe20008011605 */
[----:B------:R-:W-:Y:S01]  /*2140*/  IMAD R6, R13, UR8, RZ ;  /* 0x000000080d067c24 */ /* 0x000fe2000f8e02ff */
[----:B------:R-:W-:Y:S01]  /*2150*/  ULOP3.LUT UR38, UR38, UR6, URZ, 0x3c, !UPT ;  /* 0x0000000626267292 */ /* 0x000fe2000f8e3c3f */
[----:B------:R-:W-:Y:S01]  /*2160*/  IMAD.WIDE R106, R106, 0x80, RZ ;  /* 0x000000806a6a7825 */ /* 0x000fe200078e02ff */
[C---:B------:R-:W-:Y:S01]  /*2170*/  ISETP.GE.OR P0, PT, R5.reuse, UR7, P0 ;  /* 0x0000000705007c0c */ /* 0x040fe20008706670 */
[----:B------:R-:W-:Y:S01]  /*2180*/  UIMAD UR39, UR4, -0xc, UR39 ;  /* 0xfffffff4042778a4 */ /* 0x000fe2000f8e0227 */
[----:B------:R-:W-:Y:S01]  /*2190*/  IADD3 R0, -R5, UR7, R0 ;  /* 0x0000000705007c10 */ /* 0x000fe2000fffe100 */
[C---:B------:R-:W-:Y:S01]  /*21a0*/  IMAD R11, R105.reuse, UR9, R6 ;  /* 0x00000009690b7c24 */ /* 0x040fe2000f8e0206 */
[----:B------:R-:W-:Y:S01]  /*21b0*/  @UP1 ULOP3.LUT UR38, UR38, 0x1, UR4, 0x78, !UPT ;  /* 0x0000000126261892 */ /* 0x000fe2000f8e7804 */
[----:B------:R-:W-:Y:S01]  /*21c0*/  IMAD.WIDE.U32 R6, R105, UR8, R14 ;  /* 0x0000000869067c25 */ /* 0x000fe2000f8e000e */
[----:B------:R-:W-:-:S03]  /*21d0*/  LOP3.LUT R121, R106, R3, R4, 0xfe, !PT ;  /* 0x000000036a797212 */ /* 0x000fc600078efe04 */
[----:B------:R-:W-:Y:S02]  /*21e0*/  IMAD.IADD R7, R7, 0x1, R11 ;  /* 0x0000000107077824 */ /* 0x000fe400078e020b */
[----:B------:R-:W-:Y:S02]  /*21f0*/  IMAD.IADD R3, R8, 0x1, -R9 ;  /* 0x0000000108037824 */ /* 0x000fe400078e0a09 */
[----:B------:R-:W-:Y:S01]  /*2200*/  IMAD.MOV.U32 R4, RZ, RZ, -0x1 ;  /* 0xffffffffff047424 */ /* 0x000fe200078e00ff */
[----:B------:R-:W-:Y:S06]  /*2210*/  @P0 BRA `(.L_x_29) ;  /* 0x0000004c00980947 */ /* 0x000fec0003800000 */
[----:B------:R-:W0:Y:S01]  /*2220*/  LDC.64 R8, c[0x0][0x5c8] ;  /* 0x00017200ff087b82 */ /* 0x000e220000000a00 */
[----:B-----5:R-:W-:Y:S01]  /*2230*/  FSETP.NEU.AND P0, PT, R104, RZ, PT ;  /* 0x000000ff6800720b */ /* 0x020fe20003f0d000 */
[----:B------:R-:W-:Y:S01]  /*2240*/  BSSY B0, `(.L_x_29) ;  /* 0x00004e3000007945 */ /* 0x000fe20003800000 */
[----:B------:R-:W-:-:S04]  /*2250*/  ISETP.GT.AND P1, PT, R3, RZ, PT ;  /* 0x000000ff0300720c */ /* 0x000fc80003f24270 */
[----:B------:R-:W-:Y:S01]  /*2260*/  ISETP.GT.AND P2, PT, R0, RZ, P1 ;  /* 0x000000ff0000720c */ /* 0x000fe20000f44270 */
[-C--:B0-----:R-:W-:Y:S02]  /*2270*/  IMAD R12, R107, R8.reuse, RZ ;  /* 0x000000086b0c7224 */ /* 0x081fe400078e02ff */
[----:B------:R-:W-:-:S04]  /*2280*/  IMAD.WIDE.U32 R10, R121, R8, R6 ;  /* 0x00000008790a7225 */ /* 0x000fc800078e0006 */
[----:B------:R-:W-:-:S04]  /*2290*/  IMAD R5, R121, R9, R12 ;  /* 0x0000000979057224 */ /* 0x000fc800078e020c */
[----:B------:R-:W-:Y:S01]  /*22a0*/  IMAD.IADD R123, R11, 0x1, R5 ;  /* 0x000000010b7b7824 */ /* 0x000fe200078e0205 */
[----:B------:R-:W-:Y:S06]  /*22b0*/  @!P0 BRA `(.L_x_30) ;  /* 0x0000003400b48947 */ /* 0x000fec0003800000 */
[----:B------:R-:W0:Y:S01]  /*22c0*/  LDC.64 R114, c[0x0][0x5b8] ;  /* 0x00016e00ff727b82 */ /* 0x000e220000000a00 */
[----:B------:R-:W-:-:S07]  /*22d0*/  ULDC.64 UR4, c[0x0][0x5c0] ;  /* 0x0001700000047ab9 */ /* 0x000fce0000000a00 */
[----:B------:R-:W1:Y:S08]  /*22e0*/  LDC.64 R116, c[0x0][0x5b0] ;  /* 0x00016c00ff747b82 */ /* 0x000e700000000a00 */
[----:B------:R-:W2:Y:S01]  /*22f0*/  LDC.64 R118, c[0x0][0x5a8] ;  /* 0x00016a00ff767b82 */ /* 0x000ea20000000a00 */
[-C--:B0-----:R-:W-:Y:S02]  /*2300*/  IMAD R6, R13, R114.reuse, RZ ;  /* 0x000000720d067224 */ /* 0x081fe400078e02ff */
[----:B------:R-:W-:-:S04]  /*2310*/  IMAD.WIDE.U32 R112, R105, R114, R14 ;  /* 0x0000007269707225 */ /* 0x000fc800078e000e */
[----:B------:R-:W-:Y:S02]  /*2320*/  IMAD R111, R105, R115, R6 ;  /* 0x00000073696f7224 */ /* 0x000fe400078e0206 */
[-C--:B-1----:R-:W-:Y:S02]  /*2330*/  IMAD R106, R107, R116.reuse, RZ ;  /* 0x000000746b6a7224 */ /* 0x082fe400078e02ff */
[----:B------:R-:W-:Y:S02]  /*2340*/  IMAD.IADD R21, R113, 0x1, R111 ;  /* 0x0000000171157824 */ /* 0x000fe400078e026f */
[----:B------:R-:W-:Y:S02]  /*2350*/  IMAD.MOV.U32 R20, RZ, RZ, R112 ;  /* 0x000000ffff147224 */ /* 0x000fe400078e0070 */
[C---:B------:R-:W-:Y:S02]  /*2360*/  IMAD R115, R121.reuse, R117, R106 ;  /* 0x0000007579737224 */ /* 0x040fe400078e026a */
[----:B------:R-:W-:-:S04]  /*2370*/  IMAD.WIDE.U32 R6, R121, R116, R20 ;  /* 0x0000007479067225 */ /* 0x000fc800078e0014 */
[----:B------:R-:W-:Y:S01]  /*2380*/  IMAD.IADD R5, R7, 0x1, R115 ;  /* 0x0000000107057824 */ /* 0x000fe200078e0273 */
[----:B--2---:R-:W-:-:S04]  /*2390*/  LEA R106, P0, R6, R118, 0x1 ;  /* 0x00000076066a7211 */ /* 0x004fc800078008ff */
[----:B------:R-:W-:-:S05]  /*23a0*/  LEA.HI.X R107, R6, R119, R5, 0x1, P0 ;  /* 0x00000077066b7211 */ /* 0x000fca00000f0c05 */
[----:B------:R-:W2:Y:S01]  /*23b0*/  @P2 LDG.E.LTC128B.U16 R5, desc[UR36][R106.64] ;  /* 0x000000246a052981 */ /* 0x000ea2000c1e1520 */
[C---:B------:R-:W-:Y:S01]  /*23c0*/  LEA R12, P0, R10.reuse, UR4, 0x1 ;  /* 0x000000040a0c7c11 */ /* 0x040fe2000f8008ff */
[----:B------:R-:W-:Y:S01]  /*23d0*/  IMAD.WIDE.U32 R6, R121, R116, R14 ;  /* 0x0000007479067225 */ /* 0x000fe200078e000e */
[----:B------:R-:W-:Y:S02]  /*23e0*/  BSSY B1, `(.L_x_31) ;  /* 0x0000012000017945 */ /* 0x000fe40003800000 */
[----:B------:R-:W-:Y:S01]  /*23f0*/  LEA.HI.X R13, R10, UR5, R123, 0x1, P0 ;  /* 0x000000050a0d7c11 */ /* 0x000fe200080f0c7b */
[----:B------:R-:W-:Y:S01]  /*2400*/  IMAD.IADD R7, R115, 0x1, R7 ;  /* 0x0000000173077824 */ /* 0x000fe200078e0207 */
[----:B------:R-:W-:Y:S01]  /*2410*/  ISETP.GT.AND P0, PT, R3, 0x1, PT ;  /* 0x000000010300780c */ /* 0x000fe20003f04270 */
[----:B------:R-:W-:Y:S02]  /*2420*/  IMAD.SHL.U32 R10, R116, 0x8, RZ ;  /* 0x00000008740a7824 */ /* 0x000fe400078e00ff */
[----:B------:R-:W-:Y:S01]  /*2430*/  IMAD.WIDE.U32 R108, R105, R114, R6 ;  /* 0x00000072696c7225 */ /* 0x000fe200078e0006 */
[----:B------:R-:W-:-:S03]  /*2440*/  ISETP.GT.AND P3, PT, R0, RZ, P0 ;  /* 0x000000ff0000720c */ /* 0x000fc60000764270 */
[----:B------:R-:W-:Y:S01]  /*2450*/  IMAD.IADD R7, R111, 0x1, R109 ;  /* 0x000000016f077824 */ /* 0x000fe200078e026d */
[----:B------:R-:W-:-:S04]  /*2460*/  LEA R6, P4, R108, R118, 0x1 ;  /* 0x000000766c067211 */ /* 0x000fc800078808ff */
[----:B------:R-:W-:Y:S01]  /*2470*/  LEA.HI.X R7, R108, R119, R7, 0x1, P4 ;  /* 0x000000776c077211 */ /* 0x000fe200020f0c07 */
[----:B--2---:R-:W-:-:S04]  /*2480*/  IMAD.U32 R11, R5, 0x10000, RZ ;  /* 0x00010000050b7824 */ /* 0x004fc800078e00ff */
[----:B------:R-:W-:-:S04]  /*2490*/  FMUL R11, R11, R104 ;  /* 0x000000680b0b7220 */ /* 0x000fc80000400000 */
[----:B------:R-:W-:-:S05]  /*24a0*/  FFMA R11, R88, R23, R11 ;  /* 0x00000017580b7223 */ /* 0x000fca000000000b */
[----:B------:R-:W-:-:S05]  /*24b0*/  F2FP.BF16.F32.PACK_AB R11, RZ, R11 ;  /* 0x0000000bff0b723e */ /* 0x000fca00000010ff */
[----:B------:R0:W-:Y:S02]  /*24c0*/  @P2 STG.E.U16 desc[UR36][R12.64], R11 ;  /* 0x0000000b0c002986 */ /* 0x0001e4000c101524 */
[----:B0-----:R-:W-:Y:S01]  /*24d0*/  SHF.L.U64.HI R11, R116, 0x3, R117 ;  /* 0x00000003740b7819 */ /* 0x001fe20000010275 */
[----:B------:R-:W-:Y:S06]  /*24e0*/  @!P3 BRA `(.L_x_32) ;  /* 0x000000000004b947 */ /* 0x000fec0003800000 */
[----:B------:R0:W5:Y:S02]  /*24f0*/  LDG.E.LTC128B.U16 R5, desc[UR36][R6.64+0x2] ;  /* 0x0000022406057981 */ /* 0x000164000c1e1520 */
.L_x_32:
[----:B------:R-:W-:Y:S05]  /*2500*/  BSYNC B1 ;  /* 0x0000000000017941 */ /* 0x000fea0003800000 */
.L_x_31:
[----:B------:R-:W-:Y:S01]  /*2510*/  IMAD.WIDE.U32 R10, R121, R116, R10 ;  /* 0x00000074790a7225 */ /* 0x000fe200078e000a */
[----:B------:R-:W-:Y:S02]  /*2520*/  ISETP.GT.AND P1, PT, R0, 0x8, P1 ;  /* 0x000000080000780c */ /* 0x000fe40000f24270 */
[C---:B-----5:R-:W-:Y:S01]  /*2530*/  PRMT R88, R5.reuse, 0x7610, R88 ;  /* 0x0000761005587816 */ /* 0x060fe20000000058 */
[----:B------:R-:W-:Y:S01]  /*2540*/  IMAD.U32 R107, R5, 0x10000, RZ ;  /* 0x00010000056b7824 */ /* 0x000fe200078e00ff */
[----:B------:R-:W-:Y:S01]  /*2550*/  IADD3 R112, P2, R112, R10, RZ ;  /* 0x0000000a70707210 */ /* 0x000fe20007f5e0ff */
[----:B------:R-:W-:Y:S02]  /*2560*/  IMAD.IADD R115, R115, 0x1, R11 ;  /* 0x0000000173737824 */ /* 0x000fe400078e020b */
[----:B------:R-:W-:Y:S02]  /*2570*/  FMUL R20, R107, R104 ;  /* 0x000000686b147220 */ /* 0x000fe40000400000 */
[----:B------:R-:W-:-:S02]  /*2580*/  IMAD.X R21, R115, 0x1, R21, P2 ;  /* 0x0000000173157824 */ /* 0x000fc400010e0615 */
[----:B------:R-:W-:Y:S01]  /*2590*/  FFMA R89, R89, R23, R20 ;  /* 0x0000001759597223 */ /* 0x000fe20000000014 */
[----:B------:R-:W-:-:S04]  /*25a0*/  LEA R20, P2, R112, R118, 0x1 ;  /* 0x0000007670147211 */ /* 0x000fc800078408ff */
[----:B------:R-:W-:Y:S02]  /*25b0*/  F2FP.BF16.F32.PACK_AB R89, RZ, R89 ;  /* 0x00000059ff59723e */ /* 0x000fe400000010ff */
[----:B------:R-:W-:-:S03]  /*25c0*/  LEA.HI.X R21, R112, R119, R21, 0x1, P2 ;  /* 0x0000007770157211 */ /* 0x000fc600010f0c15 */
[----:B------:R1:W-:Y:S04]  /*25d0*/  @P3 STG.E.U16 desc[UR36][R12.64+0x2], R89 ;  /* 0x000002590c003986 */ /* 0x0003e8000c101524 */
[----:B------:R-:W2:Y:S01]  /*25e0*/  @P1 LDG.E.LTC128B.U16 R88, desc[UR36][R20.64] ;  /* 0x0000002414581981 */ /* 0x000ea2000c1e1520 */
[----:B------:R-:W-:Y:S01]  /*25f0*/  IADD3 R14, P2, R14, R10, RZ ;  /* 0x0000000a0e0e7210 */ /* 0x000fe20007f5e0ff */
[----:B------:R-:W-:Y:S01]  /*2600*/  BSSY B1, `(.L_x_33) ;  /* 0x0000011000017945 */ /* 0x000fe20003800000 */
[----:B------:R-:W-:Y:S02]  /*2610*/  SHF.L.U64.HI R11, R8, 0x4, R9 ;  /* 0x00000004080b7819 */ /* 0x000fe40000010209 */
[----:B------:R-:W-:Y:S01]  /*2620*/  ISETP.GT.AND P0, PT, R0, 0x8, P0 ;  /* 0x000000080000780c */ /* 0x000fe20000704270 */
[----:B------:R-:W-:Y:S01]  /*2630*/  IMAD.X R15, R15, 0x1, R115, P2 ;  /* 0x000000010f0f7824 */ /* 0x000fe200010e0673 */
[----:B------:R-:W-:Y:S01]  /*2640*/  LEA R10, P2, R8, R12, 0x4 ;  /* 0x0000000c080a7211 */ /* 0x000fe200078420ff */
[----:B------:R-:W-:-:S04]  /*2650*/  IMAD.WIDE.U32 R14, R105, R114, R14 ;  /* 0x00000072690e7225 */ /* 0x000fc800078e000e */
[----:B------:R-:W-:Y:S01]  /*2660*/  IMAD.X R11, R11, 0x1, R13, P2 ;  /* 0x000000010b0b7824 */ /* 0x000fe200010e060d */
[----:B------:R-:W-:Y:S01]  /*2670*/  LEA R8, P3, R14, R118, 0x1 ;  /* 0x000000760e087211 */ /* 0x000fe200078608ff */
[----:B------:R-:W-:-:S05]  /*2680*/  IMAD.IADD R9, R111, 0x1, R15 ;  /* 0x000000016f097824 */ /* 0x000fca00078e020f */
[----:B------:R-:W-:Y:S01]  /*2690*/  LEA.HI.X R9, R14, R119, R9, 0x1, P3 ;  /* 0x000000770e097211 */ /* 0x000fe200018f0c09 */
[----:B--2---:R-:W-:-:S04]  /*26a0*/  IMAD.U32 R5, R88, 0x10000, RZ ;  /* 0x0001000058057824 */ /* 0x004fc800078e00ff */
[----:B------:R-:W-:-:S04]  /*26b0*/  FMUL R5, R5, R104 ;  /* 0x0000006805057220 */ /* 0x000fc80000400000 */
[----:B------:R-:W-:-:S05]  /*26c0*/  FFMA R5, R90, R23, R5 ;  /* 0x000000175a057223 */ /* 0x000fca0000000005 */
[----:B------:R-:W-:-:S05]  /*26d0*/  F2FP.BF16.F32.PACK_AB R5, RZ, R5 ;  /* 0x00000005ff05723e */ /* 0x000fca00000010ff */
[----:B------:R1:W-:Y:S01]  /*26e0*/  @P1 STG.E.U16 desc[UR36][R10.64], R5 ;  /* 0x000000050a001986 */ /* 0x0003e2000c101524 */
[----:B------:R-:W-:Y:S05]  /*26f0*/  @!P0 BRA `(.L_x_34) ;  /* 0x0000000000048947 */ /* 0x000fea0003800000 */
[----:B------:R2:W5:Y:S02]  /*2700*/  LDG.E.LTC128B.U16 R88, desc[UR36][R8.64+0x2] ;  /* 0x0000022408587981 */ /* 0x000564000c1e1520 */
.L_x_34:
[----:B------:R-:W-:Y:S05]  /*2710*/  BSYNC B1 ;  /* 0x0000000000017941 */ /* 0x000fea0003800000 */
.L_x_33:
[----:B-1---5:R-:W-:Y:S01]  /*2720*/  IMAD.U32 R5, R88, 0x10000, RZ ;  /* 0x0001000058057824 */ /* 0x022fe200078e00ff */
[----:B------:R-:W-:Y:S01]  /*2730*/  ISETP.GT.AND P1, PT, R3, 0x8, PT ;  /* 0x000000080300780c */ /* 0x000fe20003f24270 */
[----:B------:R-:W-:Y:S02]  /*2740*/  BSSY B1, `(.L_x_35) ;  /* 0x0000008000017945 */ /* 0x000fe40003800000 */
[----:B------:R-:W-:Y:S01]  /*2750*/  FMUL R14, R5, R104 ;  /* 0x00000068050e7220 */ /* 0x000fe20000400000 */
[----:B------:R-:W-:-:S03]  /*2760*/  ISETP.GT.AND P2, PT, R0, RZ, P1 ;  /* 0x000000ff0000720c */ /* 0x000fc60000f44270 */
[----:B------:R-:W-:-:S05]  /*2770*/  FFMA R14, R91, R23, R14 ;  /* 0x000000175b0e7223 */ /* 0x000fca000000000e */
[----:B------:R-:W-:-:S05]  /*2780*/  F2FP.BF16.F32.PACK_AB R14, RZ, R14 ;  /* 0x0000000eff0e723e */ /* 0x000fca00000010ff */
[----:B------:R1:W-:Y:S01]  /*2790*/  @P0 STG.E.U16 desc[UR36][R10.64+0x2], R14 ;  /* 0x0000020e0a000986 */ /* 0x0003e2000c101524 */
[----:B------:R-:W-:Y:S05]  /*27a0*/  @!P2 BRA `(.L_x_36) ;  /* 0x000000000004a947 */ /* 0x000fea0003800000 */
[----:B------:R3:W5:Y:S02]  /*27b0*/  LDG.E.LTC128B.U16 R88, desc[UR36][R6.64+0x10] ;  /* 0x0000102406587981 */ /* 0x000764000c1e1520 */
.L_x_36:
[----:B------:R-:W-:Y:S05]  /*27c0*/  BSYNC B1 ;  /* 0x0000000000017941 */ /* 0x000fea0003800000 */
.L_x_35:
[----:B-----5:R-:W-:Y:S01]  /*27d0*/  IMAD.U32 R5, R88, 0x10000, RZ ;  /* 0x0001000058057824 */ /* 0x020fe200078e00ff */
        /* <DEDUP_REMOVED lines=9> */
.L_x_38:
[----:B------:R-:W-:Y:S05]  /*2870*/  BSYNC B1 ;  /* 0x0000000000017941 */ /* 0x000fea0003800000 */
.L_x_37:
[----:B----45:R-:W-:Y:S01]  /*2880*/  IMAD.U32 R5, R88, 0x10000, RZ ;  /* 0x0001000058057824 */ /* 0x030fe200078e00ff */
[----:B------:R-:W-:Y:S01]  /*2890*/  ISETP.GT.AND P1, PT, R0, 0x8, P1 ;  /* 0x000000080000780c */ /* 0x000fe20000f24270 */
[----:B------:R-:W-:Y:S02]  /*28a0*/  BSSY B1, `(.L_x_39) ;  /* 0x0000007000017945 */ /* 0x000fe40003800000 */
[----:B-1----:R-:W-:-:S04]  /*28b0*/  FMUL R14, R5, R104 ;  /* 0x00000068050e7220 */ /* 0x002fc80000400000 */
[----:B------:R-:W-:-:S05]  /*28c0*/  FFMA R14, R93, R23, R14 ;  /* 0x000000175d0e7223 */ /* 0x000fca000000000e */
[----:B------:R-:W-:-:S05]  /*28d0*/  F2FP.BF16.F32.PACK_AB R14, RZ, R14 ;  /* 0x0000000eff0e723e */ /* 0x000fca00000010ff */
[----:B------:R1:W-:Y:S01]  /*28e0*/  @P3 STG.E.U16 desc[UR36][R12.64+0x12], R14 ;  /* 0x0000120e0c003986 */ /* 0x0003e2000c101524 */
[----:B------:R-:W-:Y:S05]  /*28f0*/  @!P1 BRA `(.L_x_40) ;  /* 0x0000000000049947 */ /* 0x000fea0003800000 */
[----:B------:R4:W5:Y:S02]  /*2900*/  LDG.E.LTC128B.U16 R88, desc[UR36][R8.64+0x10] ;  /* 0x0000102408587981 */ /* 0x000964000c1e1520 */
.L_x_40:
[----:B------:R-:W-:Y:S05]  /*2910*/  BSYNC B1 ;  /* 0x0000000000017941 */ /* 0x000fea0003800000 */
.L_x_39:
[----:B-----5:R-:W-:Y:S01]  /*2920*/  IMAD.U32 R5, R88, 0x10000, RZ ;  /* 0x0001000058057824 */ /* 0x020fe200078e00ff */
[----:B------:R-:W-:Y:S01]  /*2930*/  ISETP.GT.AND P0, PT, R0, 0x8, P0 ;  /* 0x000000080000780c */ /* 0x000fe20000704270 */
[----:B------:R-:W-:Y:S02]  /*2940*/  BSSY B1, `(.L_x_41) ;  /* 0x0000007000017945 */ /* 0x000fe40003800000 */
[----:B------:R-:W-:-:S04]  /*2950*/  FMUL R5, R5, R104 ;  /* 0x0000006805057220 */ /* 0x000fc80000400000 */
[----:B------:R-:W-:-:S05]  /*2960*/  FFMA R5, R94, R23, R5 ;  /* 0x000000175e057223 */ /* 0x000fca0000000005 */
[----:B------:R-:W-:-:S05]  /*2970*/  F2FP.BF16.F32.PACK_AB R5, RZ, R5 ;  /* 0x00000005ff05723e */ /* 0x000fca00000010ff */
[----:B------:R0:W-:Y:S01]  /*2980*/  @P1 STG.E.U16 desc[UR36][R10.64+0x10], R5 ;  /* 0x000010050a001986 */ /* 0x0001e2000c101524 */
[----:B------:R-:W-:Y:S05]  /*2990*/  @!P0 BRA `(.L_x_42) ;  /* 0x0000000000048947 */ /* 0x000fea0003800000 */
[----:B------:R0:W5:Y:S02]  /*29a0*/  LDG.E.LTC128B.U16 R88, desc[UR36][R8.64+0x12] ;  /* 0x0000122408587981 */ /* 0x000164000c1e1520 */
.L_x_42:
[----:B------:R-:W-:Y:S05]  /*29b0*/  BSYNC B1 ;  /* 0x0000000000017941 */ /* 0x000fea0003800000 */
.L_x_41:
[----:B0----5:R-:W-:Y:S01]  /*29c0*/  IMAD.U32 R5, R88, 0x10000, RZ ;  /* 0x0001000058057824 */ /* 0x021fe200078e00ff */
[----:B------:R-:W-:Y:S01]  /*29d0*/  ISETP.GT.AND P1, PT, R3, 0x10, PT ;  /* 0x000000100300780c */ /* 0x000fe20003f24270 */
[----:B------:R-:W-:Y:S02]  /*29e0*/  BSSY B1, `(.L_x_43) ;  /* 0x0000008000017945 */ /* 0x000fe40003800000 */
[----:B-1----:R-:W-:Y:S01]  /*29f0*/  FMUL R14, R5, R104 ;  /* 0x00000068050e7220 */ /* 0x002fe20000400000 */
[----:B------:R-:W-:-:S03]  /*2a00*/  ISETP.GT.AND P2, PT, R0, RZ, P1 ;  /* 0x000000ff0000720c */ /* 0x000fc60000f44270 */
[----:B------:R-:W-:-:S05]  /*2a10*/  FFMA R14, R95, R23, R14 ;  /* 0x000000175f0e7223 */ /* 0x000fca000000000e */
[----:B------:R-:W-:-:S05]  /*2a20*/  F2FP.BF16.F32.PACK_AB R14, RZ, R14 ;  /* 0x0000000eff0e723e */ /* 0x000fca00000010ff */
[----:B------:R0:W-:Y:S01]  /*2a30*/  @P0 STG.E.U16 desc[UR36][R10.64+0x12], R14 ;  /* 0x0000120e0a000986 */ /* 0x0001e2000c101524 */
[----:B------:R-:W-:Y:S05]  /*2a40*/  @!P2 BRA `(.L_x_44) ;  /* 0x000000000004a947 */ /* 0x000fea0003800000 */
[----:B------:R1:W5:Y:S02]  /*2a50*/  LDG.E.LTC128B.U16 R88, desc[UR36][R6.64+0x20] ;  /* 0x0000202406587981 */ /* 0x000364000c1e1520 */
.L_x_44:
[----:B------:R-:W-:Y:S05]  /*2a60*/  BSYNC B1 ;  /* 0x0000000000017941 */ /* 0x000fea0003800000 */
.L_x_43:
        /* <DEDUP_REMOVED lines=10> */
.L_x_46:
[----:B------:R-:W-:Y:S05]  /*2b10*/  BSYNC B1 ;  /* 0x0000000000017941 */ /* 0x000fea0003800000 */
.L_x_45:
[----:B0----5:R-:W-:Y:S01]  /*2b20*/  IMAD.U32 R5, R88, 0x10000, RZ ;  /* 0x0001000058057824 */ /* 0x021fe200078e00ff */
        /* <DEDUP_REMOVED lines=8> */
.L_x_48:
[----:B------:R-:W-:Y:S05]  /*2bb0*/  BSYNC B1 ;  /* 0x0000000000017941 */ /* 0x000fea0003800000 */
.L_x_47:
        /* <DEDUP_REMOVED lines=9> */
.L_x_50:
[----:B------:R-:W-:Y:S05]  /*2c50*/  BSYNC B1 ;  /* 0x0000000000017941 */ /* 0x000fea0003800000 */
.L_x_49:
[----:B0----5:R-:W-:Y:S01]  /*2c60*/  IMAD.U32 R5, R88, 0x10000, RZ ;  /* 0x0001000058057824 */ /* 0x021fe200078e00ff */
        /* <DEDUP_REMOVED lines=9> */
.L_x_52:
[----:B------:R-:W-:Y:S05]  /*2d00*/  BSYNC B1 ;  /* 0x0000000000017941 */ /* 0x000fea0003800000 */
.L_x_51:
        /* <DEDUP_REMOVED lines=10> */
.L_x_54:
[----:B------:R-:W-:Y:S05]  /*2db0*/  BSYNC B1 ;  /* 0x0000000000017941 */ /* 0x000fea0003800000 */
.L_x_53:
        /* <DEDUP_REMOVED lines=9> */
.L_x_56:
[----:B------:R-:W-:Y:S05]  /*2e50*/  BSYNC B1 ;  /* 0x0000000000017941 */ /* 0x000fea0003800000 */
.L_x_55:
        /* <DEDUP_REMOVED lines=9> */
.L_x_58:
[----:B------:R-:W-:Y:S05]  /*2ef0*/  BSYNC B1 ;  /* 0x0000000000017941 */ /* 0x000fea0003800000 */
.L_x_57:
        /* <DEDUP_REMOVED lines=10> */
.L_x_60:
[----:B------:R-:W-:Y:S05]  /*2fa0*/  BSYNC B1 ;  /* 0x0000000000017941 */ /* 0x000fea0003800000 */
.L_x_59:
        /* <DEDUP_REMOVED lines=10> */
.L_x_62:
[----:B------:R-:W-:Y:S05]  /*3050*/  BSYNC B1 ;  /* 0x0000000000017941 */ /* 0x000fea0003800000 */
.L_x_61:
        /* <DEDUP_REMOVED lines=9> */
.L_x_64:
[----:B------:R-:W-:Y:S05]  /*30f0*/  BSYNC B1 ;  /* 0x0000000000017941 */ /* 0x000fea0003800000 */
.L_x_63:
        /* <DEDUP_REMOVED lines=9> */
.L_x_66:
[----:B------:R-:W-:Y:S05]  /*3190*/  BSYNC B1 ;  /* 0x0000000000017941 */ /* 0x000fea0003800000 */
.L_x_65:
        /* <DEDUP_REMOVED lines=10> */
.L_x_68:
[----:B------:R-:W-:Y:S05]  /*3240*/  BSYNC B1 ;  /* 0x0000000000017941 */ /* 0x000fea0003800000 */
.L_x_67:
        /* <DEDUP_REMOVED lines=10> */
.L_x_70:
[----:B------:R-:W-:Y:S05]  /*32f0*/  BSYNC B1 ;  /* 0x0000000000017941 */ /* 0x000fea0003800000 */
.L_x_69:
        /* <DEDUP_REMOVED lines=9> */
.L_x_72:
[----:B------:R-:W-:Y:S05]  /*3390*/  BSYNC B1 ;  /* 0x0000000000017941 */ /* 0x000fea0003800000 */
.L_x_71:
        /* <DEDUP_REMOVED lines=9> */
.L_x_74:
[----:B------:R-:W-:Y:S05]  /*3430*/  BSYNC B1 ;  /* 0x0000000000017941 */ /* 0x000fea0003800000 */
.L_x_73:
        /* <DEDUP_REMOVED lines=10> */
.L_x_76:
[----:B------:R-:W-:Y:S05]  /*34e0*/  BSYNC B1 ;  /* 0x0000000000017941 */ /* 0x000fea0003800000 */
.L_x_75:
        /* <DEDUP_REMOVED lines=10> */
.L_x_78:
[----:B------:R-:W-:Y:S05]  /*3590*/  BSYNC B1 ;  /* 0x0000000000017941 */ /* 0x000fea0003800000 */
.L_x_77:
        /* <DEDUP_REMOVED lines=9> */
.L_x_80:
[----:B------:R-:W-:Y:S05]  /*3630*/  BSYNC B1 ;  /* 0x0000000000017941 */ /* 0x000fea0003800000 */
.L_x_79:
        /* <DEDUP_REMOVED lines=9> */
.L_x_82:
[----:B------:R-:W-:Y:S05]  /*36d0*/  BSYNC B1 ;  /* 0x0000000000017941 */ /* 0x000fea0003800000 */
.L_x_81:
        /* <DEDUP_REMOVED lines=10> */
.L_x_84:
[----:B------:R-:W-:Y:S05]  /*3780*/  BSYNC B1 ;  /* 0x0000000000017941 */ /* 0x000fea0003800000 */
.L_x_83:
        /* <DEDUP_REMOVED lines=10> */
.L_x_86:
[----:B------:R-:W-:Y:S05]  /*3830*/  BSYNC B1 ;  /* 0x0000000000017941 */ /* 0x000fea0003800000 */
.L_x_85:
        /* <DEDUP_REMOVED lines=9> */
.L_x_88:
[----:B------:R-:W-:Y:S05]  /*38d0*/  BSYNC B1 ;  /* 0x0000000000017941 */ /* 0x000fea0003800000 */
.L_x_87:
        /* <DEDUP_REMOVED lines=9> */
.L_x_90:
[----:B------:R-:W-:Y:S05]  /*3970*/  BSYNC B1 ;  /* 0x0000000000017941 */ /* 0x000fea0003800000 */
.L_x_89:
        /* <DEDUP_REMOVED lines=10> */
.L_x_92:
[----:B------:R-:W-:Y:S05]  /*3a20*/  BSYNC B1 ;  /* 0x0000000000017941 */ /* 0x000fea0003800000 */
.L_x_91:
        /* <DEDUP_REMOVED lines=10> */
.L_x_94:
[----:B------:R-:W-:Y:S05]  /*3ad0*/  BSYNC B1 ;  /* 0x0000000000017941 */ /* 0x000fea0003800000 */
.L_x_93:
        /* <DEDUP_REMOVED lines=9> */
.L_x_96:
[----:B------:R-:W-:Y:S05]  /*3b70*/  BSYNC B1 ;  /* 0x0000000000017941 */ /* 0x000fea0003800000 */
.L_x_95:
        /* <DEDUP_REMOVED lines=9> */
.L_x_98:
[----:B------:R-:W-:Y:S05]  /*3c10*/  BSYNC B1 ;  /* 0x0000000000017941 */ /* 0x000fea0003800000 */
.L_x_97:
        /* <DEDUP_REMOVED lines=10> */
.L_x_100:
[----:B------:R-:W-:Y:S05]  /*3cc0*/  BSYNC B1 ;  /* 0x0000000000017941 */ /* 0x000fea0003800000 */
.L_x_99:
        /* <DEDUP_REMOVED lines=10> */
.L_x_102:
[----:B------:R-:W-:Y:S05]  /*3d70*/  BSYNC B1 ;  /* 0x0000000000017941 */ /* 0x000fea0003800000 */
.L_x_101:
        /* <DEDUP_REMOVED lines=9> */
.L_x_104:
[----:B------:R-:W-:Y:S05]  /*3e10*/  BSYNC B1 ;  /* 0x0000000000017941 */ /* 0x000fea0003800000 */
.L_x_103:
        /* <DEDUP_REMOVED lines=9> */
.L_x_106:
[----:B------:R-:W-:Y:S05]  /*3eb0*/  BSYNC B1 ;  /* 0x0000000000017941 */ /* 0x000fea0003800000 */
.L_x_105:
        /* <DEDUP_REMOVED lines=10> */
.L_x_108:
[----:B------:R-:W-:Y:S05]  /*3f60*/  BSYNC B1 ;  /* 0x0000000000017941 */ /* 0x000fea0003800000 */
.L_x_107:
        /* <DEDUP_REMOVED lines=10> */
.L_x_110:
[----:B------:R-:W-:Y:S05]  /*4010*/  BSYNC B1 ;  /* 0x0000000000017941 */ /* 0x000fea0003800000 */
.L_x_109:
        /* <DEDUP_REMOVED lines=9> */
.L_x_112:
[----:B------:R-:W-:Y:S05]  /*40b0*/  BSYNC B1 ;  /* 0x0000000000017941 */ /* 0x000fea0003800000 */
.L_x_111:
        /* <DEDUP_REMOVED lines=9> */
.L_x_114:
[----:B------:R-:W-:Y:S05]  /*4150*/  BSYNC B1 ;  /* 0x0000000000017941 */ /* 0x000fea0003800000 */
.L_x_113:
        /* <DEDUP_REMOVED lines=10> */
.L_x_116:
[----:B------:R-:W-:Y:S05]  /*4200*/  BSYNC B1 ;  /* 0x0000000000017941 */ /* 0x000fea0003800000 */
.L_x_115:
        /* <DEDUP_REMOVED lines=10> */
.L_x_118:
[----:B------:R-:W-:Y:S05]  /*42b0*/  BSYNC B1 ;  /* 0x0000000000017941 */ /* 0x000fea0003800000 */
.L_x_117:
        /* <DEDUP_REMOVED lines=9> */
.L_x_120:
[----:B------:R-:W-:Y:S05]  /*4350*/  BSYNC B1 ;  /* 0x0000000000017941 */ /* 0x000fea0003800000 */
.L_x_119:
        /* <DEDUP_REMOVED lines=9> */
.L_x_122:
[----:B------:R-:W-:Y:S05]  /*43f0*/  BSYNC B1 ;  /* 0x0000000000017941 */ /* 0x000fea0003800000 */
.L_x_121:
        /* <DEDUP_REMOVED lines=10> */
.L_x_124:
[----:B------:R-:W-:Y:S05]  /*44a0*/  BSYNC B1 ;  /* 0x0000000000017941 */ /* 0x000fea0003800000 */
.L_x_123:
        /* <DEDUP_REMOVED lines=10> */
.L_x_126:
[----:B------:R-:W-:Y:S05]  /*4550*/  BSYNC B1 ;  /* 0x0000000000017941 */ /* 0x000fea0003800000 */
.L_x_125:
        /* <DEDUP_REMOVED lines=9> */
.L_x_128:
[----:B------:R-:W-:Y:S05]  /*45f0*/  BSYNC B1 ;  /* 0x0000000000017941 */ /* 0x000fea0003800000 */
.L_x_127:
        /* <DEDUP_REMOVED lines=9> */
.L_x_130:
[----:B------:R-:W-:Y:S05]  /*4690*/  BSYNC B1 ;  /* 0x0000000000017941 */ /* 0x000fea0003800000 */
.L_x_129:
        /* <DEDUP_REMOVED lines=10> */
.L_x_132:
[----:B------:R-:W-:Y:S05]  /*4740*/  BSYNC B1 ;  /* 0x0000000000017941 */ /* 0x000fea0003800000 */
.L_x_131:
        /* <DEDUP_REMOVED lines=10> */
.L_x_134:
[----:B------:R-:W-:Y:S05]  /*47f0*/  BSYNC B1 ;  /* 0x0000000000017941 */ /* 0x000fea0003800000 */
.L_x_133:
        /* <DEDUP_REMOVED lines=9> */
.L_x_136:
[----:B------:R-:W-:Y:S05]  /*4890*/  BSYNC B1 ;  /* 0x0000000000017941 */ /* 0x000fea0003800000 */
.L_x_135:
        /* <DEDUP_REMOVED lines=9> */
.L_x_138:
[----:B------:R-:W-:Y:S05]  /*4930*/  BSYNC B1 ;  /* 0x0000000000017941 */ /* 0x000fea0003800000 */
.L_x_137:
        /* <DEDUP_REMOVED lines=10> */
.L_x_140:
[----:B------:R-:W-:Y:S05]  /*49e0*/  BSYNC B1 ;  /* 0x0000000000017941 */ /* 0x000fea0003800000 */
.L_x_139:
        /* <DEDUP_REMOVED lines=10> */
.L_x_142:
[----:B------:R-:W-:Y:S05]  /*4a90*/  BSYNC B1 ;  /* 0x0000000000017941 */ /* 0x000fea0003800000 */
.L_x_141:
        /* <DEDUP_REMOVED lines=9> */
.L_x_144:
[----:B------:R-:W-:Y:S05]  /*4b30*/  BSYNC B1 ;  /* 0x0000000000017941 */ /* 0x000fea0003800000 */
.L_x_143:
        /* <DEDUP_REMOVED lines=9> */
.L_x_146:
[----:B------:R-:W-:Y:S05]  /*4bd0*/  BSYNC B1 ;  /* 0x0000000000017941 */ /* 0x000fea0003800000 */
.L_x_145:
        /* <DEDUP_REMOVED lines=10> */
.L_x_148:
[----:B------:R-:W-:Y:S05]  /*4c80*/  BSYNC B1 ;  /* 0x0000000000017941 */ /* 0x000fea0003800000 */
.L_x_147:
        /* <DEDUP_REMOVED lines=10> */
.L_x_150:
[----:B------:R-:W-:Y:S05]  /*4d30*/  BSYNC B1 ;  /* 0x0000000000017941 */ /* 0x000fea0003800000 */
.L_x_149:
        /* <DEDUP_REMOVED lines=9> */
.L_x_152:
[----:B------:R-:W-:Y:S05]  /*4dd0*/  BSYNC B1 ;  /* 0x0000000000017941 */ /* 0x000fea0003800000 */
.L_x_151:
        /* <DEDUP_REMOVED lines=9> */
.L_x_154:
[----:B------:R-:W-:Y:S05]  /*4e70*/  BSYNC B1 ;  /* 0x0000000000017941 */ /* 0x000fea0003800000 */
.L_x_153:
        /* <DEDUP_REMOVED lines=10> */
.L_x_156:
[----:B------:R-:W-:Y:S05]  /*4f20*/  BSYNC B1 ;  /* 0x0000000000017941 */ /* 0x000fea0003800000 */
.L_x_155:
        /* <DEDUP_REMOVED lines=10> */
.L_x_158:
[----:B------:R-:W-:Y:S05]  /*4fd0*/  BSYNC B1 ;  /* 0x0000000000017941 */ /* 0x000fea0003800000 */
.L_x_157:
        /* <DEDUP_REMOVED lines=9> */
.L_x_160:
[----:B------:R-:W-:Y:S05]  /*5070*/  BSYNC B1 ;  /* 0x0000000000017941 */ /* 0x000fea0003800000 */
.L_x_159:
        /* <DEDUP_REMOVED lines=9> */
.L_x_162:
[----:B------:R-:W-:Y:S05]  /*5110*/  BSYNC B1 ;  /* 0x0000000000017941 */ /* 0x000fea0003800000 */
.L_x_161:
        /* <DEDUP_REMOVED lines=10> */
.L_x_164:
[----:B------:R-:W-:Y:S05]  /*51c0*/  BSYNC B1 ;  /* 0x0000000000017941 */ /* 0x000fea0003800000 */
.L_x_163:
        /* <DEDUP_REMOVED lines=10> */
.L_x_166:
[----:B------:R-:W-:Y:S05]  /*5270*/  BSYNC B1 ;  /* 0x0000000000017941 */ /* 0x000fea0003800000 */
.L_x_165:
        /* <DEDUP_REMOVED lines=9> */
.L_x_168:
[----:B------:R-:W-:Y:S05]  /*5310*/  BSYNC B1 ;  /* 0x0000000000017941 */ /* 0x000fea0003800000 */
.L_x_167:
        /* <DEDUP_REMOVED lines=9> */
.L_x_170:
[----:B------:R-:W-:Y:S05]  /*53b0*/  BSYNC B1 ;  /* 0x0000000000017941 */ /* 0x000fea0003800000 */
.L_x_169:
        /* <DEDUP_REMOVED lines=10> */
.L_x_172:
[----:B------:R-:W-:Y:S05]  /*5460*/  BSYNC B1 ;  /* 0x0000000000017941 */ /* 0x000fea0003800000 */
.L_x_171:
        /* <DEDUP_REMOVED lines=10> */
.L_x_174:
[----:B------:R-:W-:Y:S05]  /*5510*/  BSYNC B1 ;  /* 0x0000000000017941 */ /* 0x000fea0003800000 */
.L_x_173:
        /* <DEDUP_REMOVED lines=9> */
.L_x_176:
[----:B------:R-:W-:Y:S05]  /*55b0*/  BSYNC B1 ;  /* 0x0000000000017941 */ /* 0x000fea0003800000 */
.L_x_175:
        /* <DEDUP_REMOVED lines=9> */
.L_x_178:
[----:B------:R-:W-:Y:S05]  /*5650*/  BSYNC B1 ;  /* 0x0000000000017941 */ /* 0x000fea0003800000 */
.L_x_177:
        /* <DEDUP_REMOVED lines=10> */
.L_x_180:
[----:B------:R-:W-:Y:S05]  /*5700*/  BSYNC B1 ;  /* 0x0000000000017941 */ /* 0x000fea0003800000 */
.L_x_179:
        /* <DEDUP_REMOVED lines=10> */
.L_x_182:
[----:B------:R-:W-:Y:S05]  /*57b0*/  BSYNC B1 ;  /* 0x0000000000017941 */ /* 0x000fea0003800000 */
.L_x_181:
[----:B-----5:R-:W-:Y:S01]  /*57c0*/  IMAD.U32 R3, R88, 0x10000, RZ ;  /* 0x0001000058037824 */ /* 0x020fe200078e00ff */
[----:B------:R-:W-:Y:S01]  /*57d0*/  ISETP.GT.AND P1, PT, R0, 0x8, P1 ;  /* 0x000000080000780c */ /* 0x000fe20000f24270 */
[----:B------:R-:W-:Y:S02]  /*57e0*/  BSSY B1, `(.L_x_183) ;  /* 0x0000007000017945 */ /* 0x000fe40003800000 */
[----:B01-3--:R-:W-:-:S04]  /*57f0*/  FMUL R6, R3, R104 ;  /* 0x0000006803067220 */ /* 0x00bfc80000400000 */
[----:B------:R-:W-:-:S05]  /*5800*/  FFMA R6, R37, R23, R6 ;  /* 0x0000001725067223 */ /* 0x000fca0000000006 */
[----:B------:R-:W-:-:S05]  /*5810*/  F2FP.BF16.F32.PACK_AB R6, RZ, R6 ;  /* 0x00000006ff06723e */ /* 0x000fca00000010ff */
[----:B------:R0:W-:Y:S01]  /*5820*/  @P3 STG.E.U16 desc[UR36][R12.64+0x132], R6 ;  /* 0x000132060c003986 */ /* 0x0001e2000c101524 */
[----:B------:R-:W-:Y:S05]  /*5830*/  @!P1 BRA `(.L_x_184) ;  /* 0x0000000000049947 */ /* 0x000fea0003800000 */
[----:B------:R1:W5:Y:S02]  /*5840*/  LDG.E.LTC128B.U16 R88, desc[UR36][R8.64+0x130] ;  /* 0x0001302408587981 */ /* 0x000364000c1e1520 */
.L_x_184:
[----:B------:R-:W-:Y:S05]  /*5850*/  BSYNC B1 ;  /* 0x0000000000017941 */ /* 0x000fea0003800000 */
.L_x_183:
[----:B-----5:R-:W-:Y:S01]  /*5860*/  IMAD.U32 R3, R88, 0x10000, RZ ;  /* 0x0001000058037824 */ /* 0x020fe200078e00ff */
[----:B------:R-:W-:Y:S01]  /*5870*/  ISETP.GT.AND P0, PT, R0, 0x8, P0 ;  /* 0x000000080000780c */ /* 0x000fe20000704270 */
[----:B0-----:R-:W-:Y:S01]  /*5880*/  @P1 IMAD.MOV.U32 R6, RZ, RZ, R10 ;  /* 0x000000ffff061224 */ /* 0x001fe200078e000a */
[----:B------:R-:W-:Y:S01]  /*5890*/  BSSY B1, `(.L_x_185) ;  /* 0x0000008000017945 */ /* 0x000fe20003800000 */
[----:B------:R-:W-:Y:S01]  /*58a0*/  FMUL R3, R3, R104 ;  /* 0x0000006803037220 */ /* 0x000fe20000400000 */
[----:B------:R-:W-:-:S03]  /*58b0*/  @P1 IMAD.MOV.U32 R7, RZ, RZ, R11 ;  /* 0x000000ffff071224 */ /* 0x000fc600078e000b */
[----:B------:R-:W-:-:S05]  /*58c0*/  FFMA R3, R38, R23, R3 ;  /* 0x0000001726037223 */ /* 0x000fca0000000003 */
[----:B------:R-:W-:-:S05]  /*58d0*/  F2FP.BF16.F32.PACK_AB R3, RZ, R3 ;  /* 0x00000003ff03723e */ /* 0x000fca00000010ff */
[----:B------:R0:W-:Y:S01]  /*58e0*/  @P1 STG.E.U16 desc[UR36][R6.64+0x130], R3 ;  /* 0x0001300306001986 */ /* 0x0001e2000c101524 */
[----:B------:R-:W-:Y:S05]  /*58f0*/  @!P0 BRA `(.L_x_186) ;  /* 0x0000000000048947 */ /* 0x000fea0003800000 */
[----:B------:R3:W5:Y:S02]  /*5900*/  LDG.E.LTC128B.U16 R88, desc[UR36][R8.64+0x132] ;  /* 0x0001322408587981 */ /* 0x000764000c1e1520 */
.L_x_186:
[----:B------:R-:W-:Y:S05]  /*5910*/  BSYNC B1 ;  /* 0x0000000000017941 */ /* 0x000fea0003800000 */
.L_x_185:
[----:B------:R-:W-:Y:S05]  /*5920*/  @!P0 BRA `(.L_x_187) ;  /* 0x0000001400d08947 */ /* 0x000fea0003800000 */
[----:B0----5:R-:W-:-:S04]  /*5930*/  IMAD.U32 R3, R88, 0x10000, RZ ;  /* 0x0001000058037824 */ /* 0x021fc800078e00ff */
[----:B------:R-:W-:-:S04]  /*5940*/  FMUL R0, R3, R104 ;  /* 0x0000006803007220 */ /* 0x000fc80000400000 */
[----:B------:R-:W-:-:S05]  /*5950*/  FFMA R0, R39, R23, R0 ;  /* 0x0000001727007223 */ /* 0x000fca0000000000 */
[----:B------:R-:W-:-:S05]  /*5960*/  F2FP.BF16.F32.PACK_AB R0, RZ, R0 ;  /* 0x00000000ff00723e */ /* 0x000fca00000010ff */
[----:B------:R0:W-:Y:S01]  /*5970*/  STG.E.U16 desc[UR36][R10.64+0x132], R0 ;  /* 0x000132000a007986 */ /* 0x0001e2000c101524 */
[----:B------:R-:W-:Y:S05]  /*5980*/  BRA `(.L_x_187) ;  /* 0x0000001400b87947 */ /* 0x000fea0003800000 */
.L_x_30:
[----:B------:R-:W-:Y:S01]  /*5990*/  ULDC.64 UR4, c[0x0][0x5c0] ;  /* 0x0001700000047ab9 */ /* 0x000fe20000000a00 */
[----:B------:R-:W-:Y:S01]  /*59a0*/  ISETP.GT.AND P3, PT, R3, 0x1, PT ;  /* 0x000000010300780c */ /* 0x000fe20003f64270 */
[-C--:B------:R-:W-:Y:S01]  /*59b0*/  FMUL R88, R88, R23.reuse ;  /* 0x0000001758587220 */ /* 0x080fe20000400000 */
[----:B------:R-:W-:Y:S01]  /*59c0*/  LEA R6, P0, R10, UR4, 0x1 ;  /* 0x000000040a067c11 */ /* 0x000fe2000f8008ff */
[-C--:B------:R-:W-:Y:S01]  /*59d0*/  FMUL R89, R89, R23.reuse ;  /* 0x0000001759597220 */ /* 0x080fe20000400000 */
[----:B------:R-:W-:Y:S01]  /*59e0*/  SHF.L.U64.HI R9, R8, 0x4, R9 ;  /* 0x0000000408097819 */ /* 0x000fe20000010209 */
[-C--:B------:R-:W-:Y:S01]  /*59f0*/  FMUL R90, R90, R23.reuse ;  /* 0x000000175a5a7220 */ /* 0x080fe20000400000 */
[----:B------:R-:W-:Y:S01]  /*5a00*/  LEA.HI.X R7, R10, UR5, R123, 0x1, P0 ;  /* 0x000000050a077c11 */ /* 0x000fe200080f0c7b */
[-C--:B------:R-:W-:Y:S01]  /*5a10*/  FMUL R91, R91, R23.reuse ;  /* 0x000000175b5b7220 */ /* 0x080fe20000400000 */
[----:B------:R-:W-:Y:S01]  /*5a20*/  ISETP.GT.AND P0, PT, R0, RZ, P3 ;  /* 0x000000ff0000720c */ /* 0x000fe20001f04270 */
[-C--:B------:R-:W-:Y:S01]  /*5a30*/  FMUL R92, R92, R23.reuse ;  /* 0x000000175c5c7220 */ /* 0x080fe20000400000 */
[----:B------:R-:W-:Y:S01]  /*5a40*/  F2FP.BF16.F32.PACK_AB R88, RZ, R88 ;  /* 0x00000058ff58723e */ /* 0x000fe200000010ff */
[----:B------:R-:W-:Y:S01]  /*5a50*/  FMUL R93, R93, R23 ;  /* 0x000000175d5d7220 */ /* 0x000fe20000400000 */
[----:B------:R-:W-:Y:S01]  /*5a60*/  F2FP.BF16.F32.PACK_AB R89, RZ, R89 ;  /* 0x00000059ff59723e */ /* 0x000fe200000010ff */
[-C--:B------:R-:W-:Y:S01]  /*5a70*/  FMUL R94, R94, R23.reuse ;  /* 0x000000175e5e7220 */ /* 0x080fe20000400000 */
[----:B------:R-:W-:Y:S01]  /*5a80*/  ISETP.GT.AND P1, PT, R0, 0x8, P1 ;  /* 0x000000080000780c */ /* 0x000fe20000f24270 */
[----:B------:R-:W-:Y:S01]  /*5a90*/  @P2 STG.E.U16 desc[UR36][R6.64], R88 ;  /* 0x0000005806002986 */ /* 0x000fe2000c101524 */
[----:B------:R-:W-:Y:S01]  /*5aa0*/  LEA R8, P4, R8, R6, 0x4 ;  /* 0x0000000608087211 */ /* 0x000fe200078820ff */
[-C--:B------:R-:W-:Y:S01]  /*5ab0*/  FMUL R95, R95, R23.reuse ;  /* 0x000000175f5f7220 */ /* 0x080fe20000400000 */
[C---:B------:R-:W-:Y:S01]  /*5ac0*/  ISETP.GT.AND P2, PT, R3.reuse, 0x8, PT ;  /* 0x000000080300780c */ /* 0x040fe20003f44270 */
[-C--:B------:R-:W-:Y:S01]  /*5ad0*/  FMUL R96, R96, R23.reuse ;  /* 0x0000001760607220 */ /* 0x080fe20000400000 */
[C---:B------:R-:W-:Y:S01]  /*5ae0*/  ISETP.GT.AND P3, PT, R0.reuse, 0x8, P3 ;  /* 0x000000080000780c */ /* 0x040fe20001f64270 */
[----:B------:R-:W-:Y:S01]  /*5af0*/  @P0 STG.E.U16 desc[UR36][R6.64+0x2], R89 ;  /* 0x0000025906000986 */ /* 0x000fe2000c101524 */
[----:B------:R-:W-:Y:S01]  /*5b00*/  ISETP.GT.AND P0, PT, R3, 0x9, PT ;  /* 0x000000090300780c */ /* 0x000fe20003f04270 */
[----:B------:R-:W-:Y:S01]  /*5b10*/  IMAD.X R9, R9, 0x1, R7, P4 ;  /* 0x0000000109097824 */ /* 0x000fe200020e0607 */
[C---:B------:R-:W-:Y:S01]  /*5b20*/  ISETP.GT.AND P5, PT, R0.reuse, RZ, P2 ;  /* 0x000000ff0000720c */ /* 0x040fe200017a4270 */
[-C--:B------:R-:W-:Y:S01]  /*5b30*/  FMUL R97, R97, R23.reuse ;  /* 0x0000001761617220 */ /* 0x080fe20000400000 */
[----:B------:R-:W-:Y:S01]  /*5b40*/  ISETP.GT.AND P4, PT, R0, RZ, P0 ;  /* 0x000000ff0000720c */ /* 0x000fe20000784270 */
[-C--:B------:R-:W-:Y:S01]  /*5b50*/  FMUL R98, R98, R23.reuse ;  /* 0x0000001762627220 */ /* 0x080fe20000400000 */
[----:B------:R-:W-:Y:S01]  /*5b60*/  F2FP.BF16.F32.PACK_AB R90, RZ, R90 ;  /* 0x0000005aff5a723e */ /* 0x000fe200000010ff */
[----:B------:R-:W-:Y:S01]  /*5b70*/  FMUL R99, R99, R23 ;  /* 0x0000001763637220 */ /* 0x000fe20000400000 */
[----:B------:R-:W-:Y:S01]  /*5b80*/  F2FP.BF16.F32.PACK_AB R91, RZ, R91 ;  /* 0x0000005bff5b723e */ /* 0x000fe200000010ff */
[----:B------:R-:W-:Y:S01]  /*5b90*/  FMUL R100, R100, R23 ;  /* 0x0000001764647220 */ /* 0x000fe20000400000 */
[----:B------:R-:W-:Y:S01]  /*5ba0*/  F2FP.BF16.F32.PACK_AB R92, RZ, R92 ;  /* 0x0000005cff5c723e */ /* 0x000fe200000010ff */
[----:B------:R-:W-:Y:S01]  /*5bb0*/  @P1 STG.E.U16 desc[UR36][R8.64], R90 ;  /* 0x0000005a08001986 */ /* 0x000fe2000c101524 */
[----:B------:R-:W-:Y:S01]  /*5bc0*/  F2FP.BF16.F32.PACK_AB R93, RZ, R93 ;  /* 0x0000005dff5d723e */ /* 0x000fe200000010ff */
[-C--:B------:R-:W-:Y:S01]  /*5bd0*/  FMUL R101, R101, R23.reuse ;  /* 0x0000001765657220 */ /* 0x080fe20000400000 */
[----:B------:R-:W-:Y:S01]  /*5be0*/  ISETP.GT.AND P2, PT, R0, 0x8, P2 ;  /* 0x000000080000780c */ /* 0x000fe20001744270 */
[----:B------:R-:W-:Y:S01]  /*5bf0*/  @P3 STG.E.U16 desc[UR36][R8.64+0x2], R91 ;  /* 0x0000025b08003986 */ /* 0x000fe2000c101524 */
[C---:B------:R-:W-:Y:S01]  /*5c00*/  ISETP.GT.AND P1, PT, R3.reuse, 0x10, PT ;  /* 0x000000100300780c */ /* 0x040fe20003f24270 */
[-C--:B------:R-:W-:Y:S01]  /*5c10*/  FMUL R102, R102, R23.reuse ;  /* 0x0000001766667220 */ /* 0x080fe20000400000 */
[C---:B------:R-:W-:Y:S01]  /*5c20*/  ISETP.GT.AND P3, PT, R0.reuse, 0x8, P0 ;  /* 0x000000080000780c */ /* 0x040fe20000764270 */
[----:B------:R-:W-:Y:S01]  /*5c30*/  @P5 STG.E.U16 desc[UR36][R6.64+0x10], R92 ;  /* 0x0000105c06005986 */ /* 0x000fe2000c101524 */
[----:B------:R-:W-:Y:S01]  /*5c40*/  ISETP.GT.AND P0, PT, R3, 0x11, PT ;  /* 0x000000110300780c */ /* 0x000fe20003f04270 */
[-C--:B------:R-:W-:Y:S01]  /*5c50*/  FMUL R103, R103, R23.reuse ;  /* 0x0000001767677220 */ /* 0x080fe20000400000 */
[C---:B------:R-:W-:Y:S01]  /*5c60*/  ISETP.GT.AND P5, PT, R0.reuse, RZ, P1 ;  /* 0x000000ff0000720c */ /* 0x040fe20000fa4270 */
[----:B------:R-:W-:Y:S01]  /*5c70*/  @P4 STG.E.U16 desc[UR36][R6.64+0x12], R93 ;  /* 0x0000125d06004986 */ /* 0x000fe2000c101524 */
        /* <DEDUP_REMOVED lines=209> */
[----:B------:R-:W-:Y:S01]  /*6990*/  FMUL R39, R39, R23 ;  /* 0x0000001727277220 */ /* 0x000fe20000400000 */
[----:B------:R-:W-:Y:S01]  /*69a0*/  ISETP.GT.AND P1, PT, R0, 0x8, P2 ;  /* 0x000000080000780c */ /* 0x000fe20001724270 */
[----:B------:R-:W-:Y:S01]  /*69b0*/  @P3 STG.E.U16 desc[UR36][R8.64+0xb2], R71 ;  /* 0x0000b24708003986 */ /* 0x000fe2000c101524 */
[----:B------:R-:W-:-:S02]  /*69c0*/  ISETP.GT.AND P2, PT, R3, 0x68, PT ;  /* 0x000000680300780c */ /* 0x000fc40003f44270 */
[C---:B------:R-:W-:Y:S01]  /*69d0*/  ISETP.GT.AND P3, PT, R0.reuse, 0x8, P0 ;  /* 0x000000080000780c */ /* 0x040fe20000764270 */
[----:B------:R-:W-:Y:S01]  /*69e0*/  @P5 STG.E.U16 desc[UR36][R6.64+0xc0], R40 ;  /* 0x0000c02806005986 */ /* 0x000fe2000c101524 */
[----:B------:R-:W-:Y:S02]  /*69f0*/  ISETP.GT.AND P0, PT, R3, 0x69, PT ;  /* 0x000000690300780c */ /* 0x000fe40003f04270 */
[C---:B------:R-:W-:Y:S01]  /*6a00*/  ISETP.GT.AND P5, PT, R0.reuse, RZ, P2 ;  /* 0x000000ff0000720c */ /* 0x040fe200017a4270 */
[----:B------:R-:W-:Y:S01]  /*6a10*/  @P4 STG.E.U16 desc[UR36][R6.64+0xc2], R41 ;  /* 0x0000c22906004986 */ /* 0x000fe2000c101524 */
[----:B------:R-:W-:Y:S02]  /*6a20*/  ISETP.GT.AND P4, PT, R0, RZ, P0 ;  /* 0x000000ff0000720c */ /* 0x000fe40000784270 */
[----:B------:R-:W-:Y:S02]  /*6a30*/  F2FP.BF16.F32.PACK_AB R42, RZ, R42 ;  /* 0x0000002aff2a723e */ /* 0x000fe400000010ff */
[----:B------:R-:W-:-:S02]  /*6a40*/  F2FP.BF16.F32.PACK_AB R43, RZ, R43 ;  /* 0x0000002bff2b723e */ /* 0x000fc400000010ff */
[----:B------:R-:W-:Y:S01]  /*6a50*/  F2FP.BF16.F32.PACK_AB R44, RZ, R44 ;  /* 0x0000002cff2c723e */ /* 0x000fe200000010ff */
[----:B------:R-:W-:Y:S01]  /*6a60*/  @P1 STG.E.U16 desc[UR36][R8.64+0xc0], R42 ;  /* 0x0000c02a08001986 */ /* 0x000fe2000c101524 */
[----:B------:R-:W-:Y:S02]  /*6a70*/  F2FP.BF16.F32.PACK_AB R45, RZ, R45 ;  /* 0x0000002dff2d723e */ /* 0x000fe400000010ff */
[C---:B------:R-:W-:Y:S01]  /*6a80*/  ISETP.GT.AND P1, PT, R0.reuse, 0x8, P2 ;  /* 0x000000080000780c */ /* 0x040fe20001724270 */
[----:B------:R-:W-:Y:S01]  /*6a90*/  @P3 STG.E.U16 desc[UR36][R8.64+0xc2], R43 ;  /* 0x0000c22b08003986 */ /* 0x000fe2000c101524 */
[C---:B------:R-:W-:Y:S02]  /*6aa0*/  ISETP.GT.AND P2, PT, R3.reuse, 0x70, PT ;  /* 0x000000700300780c */ /* 0x040fe40003f44270 */
[----:B------:R-:W-:Y:S01]  /*6ab0*/  ISETP.GT.AND P3, PT, R0, 0x8, P0 ;  /* 0x000000080000780c */ /* 0x000fe20000764270 */
[----:B------:R-:W-:Y:S01]  /*6ac0*/  @P5 STG.E.U16 desc[UR36][R6.64+0xd0], R44 ;  /* 0x0000d02c06005986 */ /* 0x000fe2000c101524 */
[----:B------:R-:W-:-:S02]  /*6ad0*/  ISETP.GT.AND P0, PT, R3, 0x71, PT ;  /* 0x000000710300780c */ /* 0x000fc40003f04270 */
[C---:B------:R-:W-:Y:S01]  /*6ae0*/  ISETP.GT.AND P5, PT, R0.reuse, RZ, P2 ;  /* 0x000000ff0000720c */ /* 0x040fe200017a4270 */
[----:B------:R-:W-:Y:S01]  /*6af0*/  @P4 STG.E.U16 desc[UR36][R6.64+0xd2], R45 ;  /* 0x0000d22d06004986 */ /* 0x000fe2000c101524 */
[----:B------:R-:W-:Y:S02]  /*6b00*/  ISETP.GT.AND P4, PT, R0, RZ, P0 ;  /* 0x000000ff0000720c */ /* 0x000fe40000784270 */
[----:B------:R-:W-:Y:S02]  /*6b10*/  F2FP.BF16.F32.PACK_AB R46, RZ, R46 ;  /* 0x0000002eff2e723e */ /* 0x000fe400000010ff */
[----:B------:R-:W-:Y:S02]  /*6b20*/  F2FP.BF16.F32.PACK_AB R47, RZ, R47 ;  /* 0x0000002fff2f723e */ /* 0x000fe400000010ff */
[----:B------:R-:W-:Y:S01]  /*6b30*/  F2FP.BF16.F32.PACK_AB R48, RZ, R48 ;  /* 0x00000030ff30723e */ /* 0x000fe200000010ff */
[----:B------:R-:W-:Y:S01]  /*6b40*/  @P1 STG.E.U16 desc[UR36][R8.64+0xd0], R46 ;  /* 0x0000d02e08001986 */ /* 0x000fe2000c101524 */
[----:B------:R-:W-:-:S02]  /*6b50*/  F2FP.BF16.F32.PACK_AB R49, RZ, R49 ;  /* 0x00000031ff31723e */ /* 0x000fc400000010ff */
[C---:B------:R-:W-:Y:S01]  /*6b60*/  ISETP.GT.AND P2, PT, R0.reuse, 0x8, P2 ;  /* 0x000000080000780c */ /* 0x040fe20001744270 */
[----:B------:R-:W-:Y:S01]  /*6b70*/  @P3 STG.E.U16 desc[UR36][R8.64+0xd2], R47 ;  /* 0x0000d22f08003986 */ /* 0x000fe2000c101524 */
[C---:B------:R-:W-:Y:S02]  /*6b80*/  ISETP.GT.AND P3, PT, R3.reuse, 0x78, PT ;  /* 0x000000780300780c */ /* 0x040fe40003f64270 */
[C---:B------:R-:W-:Y:S01]  /*6b90*/  ISETP.GT.AND P0, PT, R0.reuse, 0x8, P0 ;  /* 0x000000080000780c */ /* 0x040fe20000704270 */
[----:B------:R-:W-:Y:S01]  /*6ba0*/  @P5 STG.E.U16 desc[UR36][R6.64+0xe0], R48 ;  /* 0x0000e03006005986 */ /* 0x000fe2000c101524 */
[----:B------:R-:W-:Y:S02]  /*6bb0*/  ISETP.GT.AND P1, PT, R3, 0x79, PT ;  /* 0x000000790300780c */ /* 0x000fe40003f24270 */
[----:B------:R-:W-:Y:S01]  /*6bc0*/  F2FP.BF16.F32.PACK_AB R50, RZ, R50 ;  /* 0x00000032ff32723e */ /* 0x000fe200000010ff */
[----:B------:R-:W-:Y:S01]  /*6bd0*/  @P4 STG.E.U16 desc[UR36][R6.64+0xe2], R49 ;  /* 0x0000e23106004986 */ /* 0x000fe2000c101524 */
[----:B------:R-:W-:-:S02]  /*6be0*/  ISETP.GT.AND P4, PT, R0, RZ, P3 ;  /* 0x000000ff0000720c */ /* 0x000fc40001f84270 */
[C---:B------:R-:W-:Y:S01]  /*6bf0*/  ISETP.GT.AND P5, PT, R0.reuse, RZ, P1 ;  /* 0x000000ff0000720c */ /* 0x040fe20000fa4270 */
[----:B------:R-:W-:Y:S01]  /*6c00*/  @P2 STG.E.U16 desc[UR36][R8.64+0xe0], R50 ;  /* 0x0000e03208002986 */ /* 0x000fe2000c101524 */
[----:B------:R-:W-:Y:S02]  /*6c10*/  F2FP.BF16.F32.PACK_AB R51, RZ, R51 ;  /* 0x00000033ff33723e */ /* 0x000fe400000010ff */
[----:B------:R-:W-:Y:S02]  /*6c20*/  F2FP.BF16.F32.PACK_AB R52, RZ, R52 ;  /* 0x00000034ff34723e */ /* 0x000fe400000010ff */
[----:B------:R-:W-:Y:S01]  /*6c30*/  ISETP.GT.AND P2, PT, R3, 0x80, PT ;  /* 0x000000800300780c */ /* 0x000fe20003f44270 */
[----:B------:R-:W-:Y:S01]  /*6c40*/  @P0 STG.E.U16 desc[UR36][R8.64+0xe2], R51 ;  /* 0x0000e23308000986 */ /* 0x000fe2000c101524 */
[----:B------:R-:W-:Y:S02]  /*6c50*/  F2FP.BF16.F32.PACK_AB R53, RZ, R53 ;  /* 0x00000035ff35723e */ /* 0x000fe400000010ff */
[C---:B------:R-:W-:Y:S01]  /*6c60*/  ISETP.GT.AND P3, PT, R0.reuse, 0x8, P3 ;  /* 0x000000080000780c */ /* 0x040fe20001f64270 */
[----:B------:R-:W-:Y:S01]  /*6c70*/  @P4 STG.E.U16 desc[UR36][R6.64+0xf0], R52 ;  /* 0x0000f03406004986 */ /* 0x000fe2000c101524 */
[----:B------:R-:W-:-:S02]  /*6c80*/  ISETP.GT.AND P1, PT, R0, 0x8, P1 ;  /* 0x000000080000780c */ /* 0x000fc40000f24270 */
[----:B------:R-:W-:Y:S01]  /*6c90*/  ISETP.GT.AND P0, PT, R3, 0x81, PT ;  /* 0x000000810300780c */ /* 0x000fe20003f04270 */
[----:B------:R-:W-:Y:S01]  /*6ca0*/  @P5 STG.E.U16 desc[UR36][R6.64+0xf2], R53 ;  /* 0x0000f23506005986 */ /* 0x000fe2000c101524 */
[C---:B------:R-:W-:Y:S02]  /*6cb0*/  ISETP.GT.AND P4, PT, R0.reuse, RZ, P2 ;  /* 0x000000ff0000720c */ /* 0x040fe40001784270 */
        /* <DEDUP_REMOVED lines=8> */
[C---:B------:R-:W-:Y:S02]  /*6d40*/  ISETP.GT.AND P1, PT, R0.reuse, 0x8, P0 ;  /* 0x000000080000780c */ /* 0x040fe40000724270 */
[C---:B------:R-:W-:Y:S01]  /*6d50*/  ISETP.GT.AND P0, PT, R3.reuse, 0x89, PT ;  /* 0x000000890300780c */ /* 0x040fe20003f04270 */
[----:B------:R-:W-:Y:S01]  /*6d60*/  @P4 STG.E.U16 desc[UR36][R6.64+0x100], R24 ;  /* 0x0001001806004986 */ /* 0x000fe2000c101524 */
[----:B------:R-:W-:Y:S02]  /*6d70*/  ISETP.GT.AND P4, PT, R3, 0x88, PT ;  /* 0x000000880300780c */ /* 0x000fe40003f84270 */
[----:B------:R-:W-:Y:S01]  /*6d80*/  F2FP.BF16.F32.PACK_AB R26, RZ, R26 ;  /* 0x0000001aff1a723e */ /* 0x000fe200000010ff */
[----:B------:R-:W-:Y:S01]  /*6d90*/  @P5 STG.E.U16 desc[UR36][R6.64+0x102], R25 ;  /* 0x0001021906005986 */ /* 0x000fe2000c101524 */
[----:B------:R-:W-:-:S02]  /*6da0*/  ISETP.GT.AND P5, PT, R0, RZ, P4 ;  /* 0x000000ff0000720c */ /* 0x000fc400027a4270 */
[----:B------:R-:W-:Y:S01]  /*6db0*/  F2FP.BF16.F32.PACK_AB R27, RZ, R27 ;  /* 0x0000001bff1b723e */ /* 0x000fe200000010ff */
[----:B------:R-:W-:Y:S01]  /*6dc0*/  @P2 STG.E.U16 desc[UR36][R8.64+0x100], R26 ;  /* 0x0001001a08002986 */ /* 0x000fe2000c101524 */
[----:B------:R-:W-:Y:S02]  /*6dd0*/  F2FP.BF16.F32.PACK_AB R28, RZ, R28 ;  /* 0x0000001cff1c723e */ /* 0x000fe400000010ff */
[C---:B------:R-:W-:Y:S01]  /*6de0*/  ISETP.GT.AND P3, PT, R0.reuse, RZ, P0 ;  /* 0x000000ff0000720c */ /* 0x040fe20000764270 */
[----:B------:R-:W-:Y:S01]  /*6df0*/  @P1 STG.E.U16 desc[UR36][R8.64+0x102], R27 ;  /* 0x0001021b08001986 */ /* 0x000fe2000c101524 */
[C---:B------:R-:W-:Y:S02]  /*6e00*/  ISETP.GT.AND P4, PT, R0.reuse, 0x8, P4 ;  /* 0x000000080000780c */ /* 0x040fe40002784270 */
[----:B------:R-:W-:Y:S02]  /*6e10*/  F2FP.BF16.F32.PACK_AB R29, RZ, R29 ;  /* 0x0000001dff1d723e */ /* 0x000fe400000010ff */
[----:B------:R-:W-:Y:S01]  /*6e20*/  F2FP.BF16.F32.PACK_AB R30, RZ, R30 ;  /* 0x0000001eff1e723e */ /* 0x000fe200000010ff */
[----:B------:R-:W-:Y:S01]  /*6e30*/  @P5 STG.E.U16 desc[UR36][R6.64+0x110], R28 ;  /* 0x0001101c06005986 */ /* 0x000fe2000c101524 */
[----:B------:R-:W-:-:S02]  /*6e40*/  ISETP.GT.AND P5, PT, R0, 0x8, P0 ;  /* 0x000000080000780c */ /* 0x000fc400007a4270 */
[----:B------:R-:W-:Y:S02]  /*6e50*/  F2FP.BF16.F32.PACK_AB R31, RZ, R31 ;  /* 0x0000001fff1f723e */ /* 0x000fe400000010ff */
[C---:B------:R-:W-:Y:S01]  /*6e60*/  ISETP.GT.AND P0, PT, R3.reuse, 0x91, PT ;  /* 0x000000910300780c */ /* 0x040fe20003f04270 */
[----:B------:R-:W-:Y:S01]  /*6e70*/  @P3 STG.E.U16 desc[UR36][R6.64+0x112], R29 ;  /* 0x0001121d06003986 */ /* 0x000fe2000c101524 */
[----:B------:R-:W-:Y:S02]  /*6e80*/  ISETP.GT.AND P3, PT, R3, 0x90, PT ;  /* 0x000000900300780c */ /* 0x000fe40003f64270 */
[----:B------:R-:W-:Y:S01]  /*6e90*/  F2FP.BF16.F32.PACK_AB R32, RZ, R32 ;  /* 0x00000020ff20723e */ /* 0x000fe200000010ff */
[----:B------:R-:W-:Y:S01]  /*6ea0*/  @P4 STG.E.U16 desc[UR36][R8.64+0x110], R30 ;  /* 0x0001101e08004986 */ /* 0x000fe2000c101524 */
[C---:B------:R-:W-:Y:S02]  /*6eb0*/  ISETP.GT.AND P4, PT, R0.reuse, RZ, P3 ;  /* 0x000000ff0000720c */ /* 0x040fe40001f84270 */
[----:B------:R-:W-:Y:S01]  /*6ec0*/  F2FP.BF16.F32.PACK_AB R33, RZ, R33 ;  /* 0x00000021ff21723e */ /* 0x000fe200000010ff */
[----:B------:R-:W-:Y:S01]  /*6ed0*/  @P5 STG.E.U16 desc[UR36][R8.64+0x112], R31 ;  /* 0x0001121f08005986 */ /* 0x000fe2000c101524 */
[----:B------:R-:W-:-:S02]  /*6ee0*/  ISETP.GT.AND P5, PT, R0, RZ, P0 ;  /* 0x000000ff0000720c */ /* 0x000fc400007a4270 */
[C---:B------:R-:W-:Y:S02]  /*6ef0*/  ISETP.GT.AND P2, PT, R3.reuse, 0x98, PT ;  /* 0x000000980300780c */ /* 0x040fe40003f44270 */
[----:B------:R-:W-:Y:S02]  /*6f00*/  ISETP.GT.AND P1, PT, R3, 0x99, PT ;  /* 0x000000990300780c */ /* 0x000fe40003f24270 */
[C---:B------:R-:W-:Y:S02]  /*6f10*/  ISETP.GT.AND P3, PT, R0.reuse, 0x8, P3 ;  /* 0x000000080000780c */ /* 0x040fe40001f64270 */
[C---:B------:R-:W-:Y:S01]  /*6f20*/  ISETP.GT.AND P0, PT, R0.reuse, 0x8, P0 ;  /* 0x000000080000780c */ /* 0x040fe20000704270 */
[----:B------:R-:W-:Y:S01]  /*6f30*/  @P4 STG.E.U16 desc[UR36][R6.64+0x120], R32 ;  /* 0x0001202006004986 */ /* 0x000fe2000c101524 */
[C---:B------:R-:W-:Y:S02]  /*6f40*/  ISETP.GT.AND P4, PT, R0.reuse, RZ, P1 ;  /* 0x000000ff0000720c */ /* 0x040fe40000f84270 */
[----:B------:R-:W-:Y:S01]  /*6f50*/  F2FP.BF16.F32.PACK_AB R34, RZ, R34 ;  /* 0x00000022ff22723e */ /* 0x000fe200000010ff */
[----:B------:R-:W-:Y:S01]  /*6f60*/  @P5 STG.E.U16 desc[UR36][R6.64+0x122], R33 ;  /* 0x0001222106005986 */ /* 0x000fe2000c101524 */
[----:B------:R-:W-:-:S02]  /*6f70*/  ISETP.GT.AND P5, PT, R0, RZ, P2 ;  /* 0x000000ff0000720c */ /* 0x000fc400017a4270 */
[C---:B------:R-:W-:Y:S02]  /*6f80*/  ISETP.GT.AND P2, PT, R0.reuse, 0x8, P2 ;  /* 0x000000080000780c */ /* 0x040fe40001744270 */
[----:B------:R-:W-:Y:S01]  /*6f90*/  F2FP.BF16.F32.PACK_AB R35, RZ, R35 ;  /* 0x00000023ff23723e */ /* 0x000fe200000010ff */
[----:B------:R-:W-:Y:S01]  /*6fa0*/  @P3 STG.E.U16 desc[UR36][R8.64+0x120], R34 ;  /* 0x0001202208003986 */ /* 0x000fe2000c101524 */
[----:B------:R-:W-:Y:S02]  /*6fb0*/  ISETP.GT.AND P1, PT, R0, 0x8, P1 ;  /* 0x000000080000780c */ /* 0x000fe40000f24270 */
[----:B------:R-:W-:Y:S01]  /*6fc0*/  F2FP.BF16.F32.PACK_AB R36, RZ, R36 ;  /* 0x00000024ff24723e */ /* 0x000fe200000010ff */
[----:B------:R-:W-:Y:S01]  /*6fd0*/  @P0 STG.E.U16 desc[UR36][R8.64+0x122], R35 ;  /* 0x0001222308000986 */ /* 0x000fe2000c101524 */
[----:B------:R-:W-:Y:S02]  /*6fe0*/  F2FP.BF16.F32.PACK_AB R37, RZ, R37 ;  /* 0x00000025ff25723e */ /* 0x000fe400000010ff */
[----:B------:R-:W-:Y:S01]  /*6ff0*/  F2FP.BF16.F32.PACK_AB R38, RZ, R38 ;  /* 0x00000026ff26723e */ /* 0x000fe200000010ff */
[----:B------:R-:W-:Y:S01]  /*7000*/  @P5 STG.E.U16 desc[UR36][R6.64+0x130], R36 ;  /* 0x0001302406005986 */ /* 0x000fe2000c101524 */
[----:B------:R-:W-:-:S03]  /*7010*/  F2FP.BF16.F32.PACK_AB R39, RZ, R39 ;  /* 0x00000027ff27723e */ /* 0x000fc600000010ff */
[----:B------:R0:W-:Y:S02]  /*7020*/  @P4 STG.E.U16 desc[UR36][R6.64+0x132], R37 ;  /* 0x0001322506004986 */ /* 0x0001e4000c101524 */
[----:B0-----:R-:W-:Y:S02]  /*7030*/  @P2 IMAD.MOV.U32 R6, RZ, RZ, R8 ;  /* 0x000000ffff062224 */ /* 0x001fe400078e0008 */
[----:B------:R-:W-:-:S05]  /*7040*/  @P2 IMAD.MOV.U32 R7, RZ, RZ, R9 ;  /* 0x000000ffff072224 */ /* 0x000fca00078e0009 */
[----:B------:R0:W-:Y:S04]  /*7050*/  @P2 STG.E.U16 desc[UR36][R6.64+0x130], R38 ;  /* 0x0001302606002986 */ /* 0x0001e8000c101524 */
[----:B------:R0:W-:Y:S02]  /*7060*/  @P1 STG.E.U16 desc[UR36][R8.64+0x132], R39 ;  /* 0x0001322708001986 */ /* 0x0001e4000c101524 */
.L_x_187:
[----:B------:R-:W-:Y:S05]  /*7070*/  BSYNC B0 ;  /* 0x0000000000007941 */ /* 0x000fea0003800000 */
.L_x_29:
[----:B------:R-:W-:Y:S01]  /*7080*/  ULDC UR4, c[0x0][0xc] ;  /* 0x0000030000047ab9 */ /* 0x000fe20000000800 */
[----:B------:R-:W-:Y:S01]  /*7090*/  ULDC UR5, c[0x0][0x10] ;  /* 0x0000040000057ab9 */ /* 0x000fe20000000800 */
[----:B0-----:R-:W0:Y:S01]  /*70a0*/  LDC R3, c[0x0][0x14] ;  /* 0x00000500ff037b82 */ /* 0x001e220000000800 */
[----:B------:R-:W-:Y:S01]  /*70b0*/  UIMAD.WIDE.U32 UR4, UR4, UR5, URZ ;  /* 0x00000005040472a5 */ /* 0x000fe2000f8e003f */
[----:B------:R-:W-:Y:S01]  /*70c0*/  PRMT R0, RZ, 0x7610, R0 ;  /* 0x00007610ff007816 */ /* 0x000fe20000000000 */
[----:B------:R-:W-:Y:S02]  /*70d0*/  IMAD.MOV.U32 R107, RZ, RZ, -0x1 ;  /* 0xffffffffff6b7424 */ /* 0x000fe400078e00ff */
[----:B------:R-:W-:Y:S02]  /*70e0*/  IMAD.MOV.U32 R105, RZ, RZ, -0x1 ;  /* 0xffffffffff697424 */ /* 0x000fe400078e00ff */
[----:B0-----:R-:W-:-:S04]  /*70f0*/  IMAD.WIDE.U32 R16, R3, UR4, R16 ;  /* 0x0000000403107c25 */ /* 0x001fc8000f8e0010 */
[----:B------:R-:W-:Y:S01]  /*7100*/  IMAD R3, R3, UR5, RZ ;  /* 0x0000000503037c24 */ /* 0x000fe2000f8e02ff */
[----:B------:R-:W-:Y:S02]  /*7110*/  ULDC.64 UR4, c[0x0][0x650] ;  /* 0x0001940000047ab9 */ /* 0x000fe40000000a00 */
[----:B------:R-:W-:Y:S01]  /*7120*/  ISETP.GE.U32.AND P0, PT, R16, UR4, PT ;  /* 0x0000000410007c0c */ /* 0x000fe2000bf06070 */
[----:B------:R-:W-:-:S05]  /*7130*/  IMAD.IADD R17, R17, 0x1, R3 ;  /* 0x0000000111117824 */ /* 0x000fca00078e0203 */
[----:B------:R-:W-:-:S13]  /*7140*/  ISETP.GE.U32.AND.EX P0, PT, R17, UR5, PT, P0 ;  /* 0x0000000511007c0c */ /* 0x000fda000bf06100 */
[----:B------:R-:W-:Y:S05]  /*7150*/  @P0 BRA `(.L_x_188) ;  /* 0x0000000400640947 */ /* 0x000fea0003800000 */
[----:B------:R-:W0:Y:S01]  /*7160*/  S2R R12, SR_CTAID.X ;  /* 0x00000000000c7919 */ /* 0x000e220000002500 */
[----:B------:R-:W0:Y:S01]  /*7170*/  LDC.64 R10, c[0x0][0x628] ;  /* 0x00018a00ff0a7b82 */ /* 0x000e220000000a00 */
[----:B------:R-:W-:Y:S01]  /*7180*/  ULDC UR4, c[0x0][0x150] ;  /* 0x0000540000047ab9 */ /* 0x000fe20000000800 */
[----:B-1234-:R-:W-:Y:S01]  /*7190*/  IMAD.MOV.U32 R8, RZ, RZ, R16 ;  /* 0x000000ffff087224 */ /* 0x01efe200078e0010 */
[----:B------:R-:W1:Y:S01]  /*71a0*/  S2R R24, SR_CTAID.Y ;  /* 0x0000000000187919 */ /* 0x000e620000002600 */
[----:B------:R-:W-:-:S04]  /*71b0*/  IMAD.MOV.U32 R9, RZ, RZ, R17 ;  /* 0x000000ffff097224 */ /* 0x000fc800078e0011 */
[----:B------:R-:W2:Y:S08]  /*71c0*/  LDC R21, c[0x0][0x144] ;  /* 0x00005100ff157b82 */ /* 0x000eb00000000800 */
[----:B------:R-:W3:Y:S08]  /*71d0*/  LDC R0, c[0x0][0x630] ;  /* 0x00018c00ff007b82 */ /* 0x000ef00000000800 */
[----:B------:R-:W4:Y:S01]  /*71e0*/  LDC.64 R14, c[0x0][0x620] ;  /* 0x00018800ff0e7b82 */ /* 0x000f220000000a00 */
[----:B0-----:R-:W-:-:S04]  /*71f0*/  ISETP.NE.U32.AND P0, PT, R10, RZ, PT ;  /* 0x000000ff0a00720c */ /* 0x001fc80003f05070 */
[----:B------:R-:W-:Y:S02]  /*7200*/  ISETP.NE.AND.EX P0, PT, R11, RZ, PT, P0 ;  /* 0x000000ff0b00720c */ /* 0x000fe40003f05300 */
[----:B------:R-:W-:-:S05]  /*7210*/  I2FP.F32.U32 R3, R12 ;  /* 0x0000000c00037245 */ /* 0x000fca0000201000 */
[----:B------:R-:W-:-:S04]  /*7220*/  FMUL R3, R3, UR4 ;  /* 0x0000000403037c20 */ /* 0x000fc80008400000 */
[----:B------:R0:W0:Y:S02]  /*7230*/  F2I.U32.TRUNC.NTZ R20, R3 ;  /* 0x0000000300147305 */ /* 0x000024000020f000 */
[----:B-123--:R-:W-:Y:S05]  /*7240*/  @!P0 BRA `(.L_x_189) ;  /* 0x0000000000288947 */ /* 0x00efea0003800000 */
[----:B0-----:R-:W0:Y:S02]  /*7250*/  LDC R3, c[0x0][0x634] ;  /* 0x00018d00ff037b82 */ /* 0x001e240000000800 */
        /* <DEDUP_REMOVED lines=9> */
.L_x_189:
[----:B------:R-:W1:Y:S01]  /*72f0*/  LDC.64 R28, c[0x0][0x640] ;  /* 0x00019000ff1c7b82 */ /* 0x000e620000000a00 */
[-CC-:B------:R-:W-:Y:S01]  /*7300*/  SHF.R.U64 R105, R8, R0.reuse, R9.reuse ;  /* 0x0000000008697219 */ /* 0x180fe20000001209 */
[----:B0-----:R-:W-:Y:S01]  /*7310*/  IMAD.MOV R20, RZ, RZ, -R20 ;  /* 0x000000ffff147224 */ /* 0x001fe200078e0a14 */
[----:B------:R-:W-:Y:S01]  /*7320*/  SHF.R.U32.HI R0, RZ, R0, R9 ;  /* 0x00000000ff007219 */ /* 0x000fe20000011609 */
[----:B------:R-:W-:Y:S01]  /*7330*/  ULDC UR4, c[0x0][0x154] ;  /* 0x0000550000047ab9 */ /* 0x000fe20000000800 */
[----:B------:R-:W-:Y:S01]  /*7340*/  IADD3 R3, P0, RZ, -R105, RZ ;  /* 0x80000069ff037210 */ /* 0x000fe20007f1e0ff */
[----:B------:R-:W-:Y:S02]  /*7350*/  IMAD R21, R21, R20, R12 ;  /* 0x0000001415157224 */ /* 0x000fe400078e020c */
[----:B------:R-:W0:Y:S01]  /*7360*/  LDC R6, c[0x0][0x618] ;  /* 0x00018600ff067b82 */ /* 0x000e220000000800 */
[----:B------:R-:W-:Y:S02]  /*7370*/  IMAD.MOV.U32 R7, RZ, RZ, 0x1 ;  /* 0x00000001ff077424 */ /* 0x000fe400078e00ff */
[----:B------:R-:W-:-:S04]  /*7380*/  IMAD.X R5, RZ, RZ, ~R0, P0 ;  /* 0x000000ffff057224 */ /* 0x000fc800000e0e00 */
[-C--:B----4-:R-:W-:Y:S01]  /*7390*/  IMAD R0, R5, R14.reuse, RZ ;  /* 0x0000000e05007224 */ /* 0x090fe200078e02ff */
[----:B------:R-:W2:Y:S01]  /*73a0*/  LDC R8, c[0x0][0x608] ;  /* 0x00018200ff087b82 */ /* 0x000ea20000000800 */
[----:B------:R-:W-:-:S04]  /*73b0*/  IMAD.WIDE.U32 R4, R3, R14, R16 ;  /* 0x0000000e03047225 */ /* 0x000fc800078e0010 */
[----:B------:R-:W-:Y:S01]  /*73c0*/  IMAD R3, R3, R15, R0 ;  /* 0x0000000f03037224 */ /* 0x000fe200078e0200 */
[----:B------:R-:W-:Y:S02]  /*73d0*/  I2FP.F32.U32 R0, R24 ;  /* 0x0000001800007245 */ /* 0x000fe40000201000 */
[----:B------:R-:W3:Y:S01]  /*73e0*/  LDC R26, c[0x0][0x658] ;  /* 0x00019600ff1a7b82 */ /* 0x000ee20000000800 */
[----:B------:R-:W-:Y:S01]  /*73f0*/  IMAD.IADD R3, R5, 0x1, R3 ;  /* 0x0000000105037824 */ /* 0x000fe200078e0203 */
[----:B-1----:R-:W-:Y:S01]  /*7400*/  ISETP.NE.U32.AND P0, PT, R28, RZ, PT ;  /* 0x000000ff1c00720c */ /* 0x002fe20003f05070 */
[----:B------:R-:W-:Y:S01]  /*7410*/  FMUL R0, R0, UR4 ;  /* 0x0000000400007c20 */ /* 0x000fe20008400000 */
[----:B------:R-:W-:Y:S02]  /*7420*/  IMAD.MOV.U32 R5, RZ, RZ, -0x1 ;  /* 0xffffffffff057424 */ /* 0x000fe400078e00ff */
[----:B------:R-:W-:Y:S01]  /*7430*/  ISETP.NE.AND.EX P0, PT, R29, RZ, PT, P0 ;  /* 0x000000ff1d00720c */ /* 0x000fe20003f05300 */
[----:B------:R1:W4:Y:S01]  /*7440*/  F2I.U32.TRUNC.NTZ R13, R0 ;  /* 0x00000000000d7305 */ /* 0x000322000020f000 */
[----:B------:R-:W1:Y:S01]  /*7450*/  LDC R15, c[0x0][0x148] ;  /* 0x00005200ff0f7b82 */ /* 0x000e620000000800 */
[----:B0-----:R-:W-:-:S02]  /*7460*/  SHF.R.U64 R12, R4, R6, R3 ;  /* 0x00000006040c7219 */ /* 0x001fc40000001203 */
[----:B------:R-:W-:-:S05]  /*7470*/  SHF.R.U32.HI R3, RZ, R6, R3 ;  /* 0x00000006ff037219 */ /* 0x000fca0000011603 */
[----:B------:R-:W0:Y:S01]  /*7480*/  LDC R20, c[0x0][0x600] ;  /* 0x00018000ff147b82 */ /* 0x000e220000000800 */
[-CC-:B--2---:R-:W-:Y:S02]  /*7490*/  SHF.R.U64 R10, R12, R8.reuse, R3.reuse ;  /* 0x000000080c0a7219 */ /* 0x184fe40000001203 */
[----:B------:R-:W-:-:S05]  /*74a0*/  SHF.R.U32.HI R3, RZ, R8, R3 ;  /* 0x00000008ff037219 */ /* 0x000fca0000011603 */
[----:B------:R-:W2:Y:S01]  /*74b0*/  LDC R27, c[0x0][0x648] ;  /* 0x00019200ff1b7b82 */ /* 0x000ea20000000800 */
[-C--:B---3--:R-:W-:Y:S02]  /*74c0*/  SHF.L.U32 R4, R5, R26.reuse, RZ ;  /* 0x0000001a05047219 */ /* 0x088fe400000006ff */
[-CC-:B------:R-:W-:Y:S02]  /*74d0*/  SHF.R.U64 R14, R10, R26.reuse, R3.reuse ;  /* 0x0000001a0a0e7219 */ /* 0x180fe40000001203 */
[----:B------:R-:W-:Y:S02]  /*74e0*/  SHF.R.U32.HI R5, RZ, R26, R3 ;  /* 0x0000001aff057219 */ /* 0x000fe40000011603 */
[----:B------:R-:W-:Y:S01]  /*74f0*/  LOP3.LUT R25, RZ, R4, RZ, 0x33, !PT ;  /* 0x00000004ff197212 */ /* 0x000fe200078e33ff */
[----:B------:R-:W3:Y:S01]  /*7500*/  LDC R30, c[0x0][0x638] ;  /* 0x00018e00ff1e7b82 */ /* 0x000ee20000000800 */
[----:B------:R-:W-:Y:S01]  /*7510*/  SHF.L.U32 R26, R7, R26, RZ ;  /* 0x0000001a071a7219 */ /* 0x000fe200000006ff */
[----:B------:R-:W-:-:S06]  /*7520*/  IMAD.MOV.U32 R4, RZ, RZ, R14 ;  /* 0x000000ffff047224 */ /* 0x000fcc00078e000e */
[----:B------:R-:W0:Y:S01]  /*7530*/  LDC R31, c[0x0][0x610] ;  /* 0x00018400ff1f7b82 */ /* 0x000e220000000800 */
[----:B----4-:R-:W-:Y:S05]  /*7540*/  @!P0 BRA `(.L_x_190) ;  /* 0x0000000000288947 */ /* 0x010fea0003800000 */
[----:B------:R-:W4:Y:S02]  /*7550*/  LDC R3, c[0x0][0x64c] ;  /* 0x00019300ff037b82 */ /* 0x000f240000000800 */
[----:B----4-:R-:W-:-:S05]  /*7560*/  IADD3 R3, P0, R14, R3, RZ ;  /* 0x000000030e037210 */ /* 0x010fca0007f1e0ff */
        /* <DEDUP_REMOVED lines=8> */
.L_x_190:
[----:B------:R-:W-:Y:S01]  /*75f0*/  ISETP.NE.AND P0, PT, R2, 0x1, PT ;  /* 0x000000010200780c */ /* 0x000fe20003f05270 */
[----:B0-----:R-:W-:Y:S01]  /*7600*/  VIADD R7, R20, 0xffffffff ;  /* 0xffffffff14077836 */ /* 0x001fe20000000000 */
[----:B-12---:R-:W-:Y:S01]  /*7610*/  SHF.R.U64 R0, R4, R27, R5 ;  /* 0x0000001b04007219 */ /* 0x006fe20000001205 */
[----:B------:R-:W-:Y:S01]  /*7620*/  IMAD.MOV R13, RZ, RZ, -R13 ;  /* 0x000000ffff0d7224 */ /* 0x000fe200078e0a0d */
[----:B------:R-:W-:Y:S01]  /*7630*/  LOP3.LUT R5, R10, R25, RZ, 0xc0, !PT ;  /* 0x000000190a057212 */ /* 0x000fe200078ec0ff */
[----:B------:R-:W-:Y:S02]  /*7640*/  IMAD.MOV.U32 R6, RZ, RZ, 0x1 ;  /* 0x00000001ff067424 */ /* 0x000fe400078e00ff */
[----:B------:R-:W-:Y:S02]  /*7650*/  IMAD.MOV R3, RZ, RZ, -R0 ;  /* 0x000000ffff037224 */ /* 0x000fe400078e0a00 */
[----:B------:R-:W-:Y:S01]  /*7660*/  IMAD R4, R26, R0, R5 ;  /* 0x000000001a047224 */ /* 0x000fe200078e0205 */
[----:B------:R-:W-:Y:S01]  /*7670*/  LOP3.LUT R5, R12, R7, RZ, 0xc0, !PT ;  /* 0x000000070c057212 */ /* 0x000fe200078ec0ff */
[----:B---3--:R-:W-:-:S02]  /*7680*/  IMAD R0, R3, R30, R14 ;  /* 0x0000001e03007224 */ /* 0x008fc400078e020e */
[----:B------:R-:W-:Y:S02]  /*7690*/  @P0 IMAD R21, R15, R13, R24 ;  /* 0x0000000d0f150224 */ /* 0x000fe400078e0218 */
[----:B------:R-:W-:Y:S01]  /*76a0*/  IMAD R3, R0, R20, R5 ;  /* 0x0000001400037224 */ /* 0x000fe200078e0205 */
[----:B------:R-:W-:Y:S01]  /*76b0*/  PRMT R0, R6, 0x7610, R0 ;  /* 0x0000761006007816 */ /* 0x000fe20000000000 */
[----:B------:R-:W-:-:S05]  /*76c0*/  IMAD R4, R4, R31, R21 ;  /* 0x0000001f04047224 */ /* 0x000fca00078e0215 */
[----:B------:R-:W-:Y:S02]  /*76d0*/  SEL R107, R3, R4, !P0 ;  /* 0x00000004036b7207 */ /* 0x000fe40004000000 */
[----:B------:R-:W-:-:S07]  /*76e0*/  SEL R4, R4, R3, !P0 ;  /* 0x0000000304047207 */ /* 0x000fce0004000000 */
.L_x_188:
[----:B------:R-:W-:Y:S01]  /*76f0*/  LOP3.LUT P0, RZ, R0, 0xff, RZ, 0xc0, !PT ;  /* 0x000000ff00ff7812 */ /* 0x000fe2000780c0ff */
[----:B------:R-:W-:-:S12]  /*7700*/  IMAD.MOV.U32 R106, RZ, RZ, R4 ;  /* 0x000000ffff6a7224 */ /* 0x000fd800078e0004 */
[----:B------:R-:W-:Y:S05]  /*7710*/  @P0 BRA `(.L_x_191) ;  /* 0xffffff9800500947 */ /* 0x000fea000383ffff */
[----:B------:R-:W-:Y:S05]  /*7720*/  EXIT ;  /* 0x000000000000794d */ /* 0x000fea0003800000 */
.L_x_4:
[----:B0-----:R-:W-:Y:S01]  /*7730*/  ULDC.64 UR4, c[0x0][0x650] ;  /* 0x0001940000047ab9 */ /* 0x001fe20000000a00 */
        /* <DEDUP_REMOVED lines=25> */
.L_x_193:
[--C-:B------:R-:W-:Y:S01]  /*78d0*/  SHF.R.U64 R12, R10, R14, R11.reuse ;  /* 0x0000000e0a0c7219 */ /* 0x100fe2000000120b */
[----:B------:R-:W0:Y:S01]  /*78e0*/  LDC R22, c[0x0][0x618] ;  /* 0x00018600ff167b82 */ /* 0x000e220000000800 */
[----:B------:R-:W-:Y:S01]  /*78f0*/  I2FP.F32.U32 R6, R4 ;  /* 0x0000000400067245 */ /* 0x000fe20000201000 */
[----:B------:R-:W-:Y:S01]  /*7900*/  ULDC UR4, c[0x0][0x150] ;  /* 0x0000540000047ab9 */ /* 0x000fe20000000800 */
[----:B------:R-:W-:Y:S02]  /*7910*/  SHF.R.U32.HI R5, RZ, R14, R11 ;  /* 0x0000000eff057219 */ /* 0x000fe4000001160b */
[----:B------:R-:W-:Y:S01]  /*7920*/  IADD3 R9, P0, RZ, -R12, RZ ;  /* 0x8000000cff097210 */ /* 0x000fe20007f1e0ff */
[----:B------:R-:W-:Y:S01]  /*7930*/  FMUL R11, R6, UR4 ;  /* 0x00000004060b7c20 */ /* 0x000fe20008400000 */
[----:B------:R-:W-:Y:S01]  /*7940*/  ULDC UR4, c[0x0][0x154] ;  /* 0x0000550000047ab9 */ /* 0x000fe20000000800 */
[----:B------:R-:W1:Y:S02]  /*7950*/  LDC.64 R24, c[0x0][0x640] ;  /* 0x00019000ff187b82 */ /* 0x000e640000000a00 */
[----:B------:R-:W-:-:S02]  /*7960*/  IMAD.X R5, RZ, RZ, ~R5, P0 ;  /* 0x000000ffff057224 */ /* 0x000fc400000e0e05 */
[----:B------:R-:W2:Y:S01]  /*7970*/  F2I.U32.TRUNC.NTZ R11, R11 ;  /* 0x0000000b000b7305 */ /* 0x000ea2000020f000 */
[----:B------:R-:W-:-:S03]  /*7980*/  IMAD.WIDE.U32 R6, R9, R20, R16 ;  /* 0x0000001409067225 */ /* 0x000fc600078e0010 */
[----:B------:R-:W3:Y:S01]  /*7990*/  LDC R13, c[0x0][0x144] ;  /* 0x00005100ff0d7b82 */ /* 0x000ee20000000800 */
[----:B------:R-:W-:-:S04]  /*79a0*/  IMAD R8, R5, R20, RZ ;  /* 0x0000001405087224 */ /* 0x000fc800078e02ff */
[----:B------:R-:W-:Y:S02]  /*79b0*/  IMAD R5, R9, R21, R8 ;  /* 0x0000001509057224 */ /* 0x000fe400078e0208 */
[----:B------:R-:W-:Y:S01]  /*79c0*/  IMAD.MOV.U32 R8, RZ, RZ, -0x1 ;  /* 0xffffffffff087424 */ /* 0x000fe200078e00ff */
[----:B------:R-:W4:Y:S01]  /*79d0*/  LDC R14, c[0x0][0x608] ;  /* 0x00018200ff0e7b82 */ /* 0x000f220000000800 */
[----:B------:R-:W-:Y:S01]  /*79e0*/  IMAD.IADD R5, R7, 0x1, R5 ;  /* 0x0000000107057824 */ /* 0x000fe200078e0205 */
[----:B------:R-:W-:-:S04]  /*79f0*/  I2FP.F32.U32 R7, R3 ;  /* 0x0000000300077245 */ /* 0x000fc80000201000 */
[-C--:B0-----:R-:W-:Y:S01]  /*7a00*/  SHF.R.U64 R10, R6, R22.reuse, R5 ;  /* 0x00000016060a7219 */ /* 0x081fe20000001205 */
[----:B--2---:R-:W-:Y:S01]  /*7a10*/  IMAD.MOV R6, RZ, RZ, -R11 ;  /* 0x000000ffff067224 */ /* 0x004fe200078e0a0b */
[----:B------:R-:W0:Y:S01]  /*7a20*/  LDC R9, c[0x0][0x658] ;  /* 0x00019600ff097b82 */ /* 0x000e220000000800 */
[----:B-1----:R-:W-:Y:S01]  /*7a30*/  ISETP.NE.U32.AND P0, PT, R24, RZ, PT ;  /* 0x000000ff1800720c */ /* 0x002fe20003f05070 */
[----:B------:R-:W-:Y:S01]  /*7a40*/  FMUL R7, R7, UR4 ;  /* 0x0000000407077c20 */ /* 0x000fe20008400000 */
[----:B------:R-:W-:Y:S02]  /*7a50*/  SHF.R.U32.HI R5, RZ, R22, R5 ;  /* 0x00000016ff057219 */ /* 0x000fe40000011605 */
[----:B------:R-:W-:-:S03]  /*7a60*/  ISETP.NE.AND.EX P0, PT, R25, RZ, PT, P0 ;  /* 0x000000ff1900720c */ /* 0x000fc60003f05300 */
[----:B------:R-:W1:Y:S01]  /*7a70*/  LDC R20, c[0x0][0x148] ;  /* 0x00005200ff147b82 */ /* 0x000e620000000800 */
[----:B---3--:R-:W-:Y:S02]  /*7a80*/  IMAD R23, R13, R6, R4 ;  /* 0x000000060d177224 */ /* 0x008fe400078e0204 */
[----:B------:R-:W-:-:S05]  /*7a90*/  IMAD.MOV.U32 R6, RZ, RZ, 0x1 ;  /* 0x00000001ff067424 */ /* 0x000fca00078e00ff */
[----:B------:R-:W2:Y:S01]  /*7aa0*/  LDC R21, c[0x0][0x600] ;  /* 0x00018000ff157b82 */ /* 0x000ea20000000800 */
[-CC-:B----4-:R-:W-:Y:S02]  /*7ab0*/  SHF.R.U64 R13, R10, R14.reuse, R5.reuse ;  /* 0x0000000e0a0d7219 */ /* 0x190fe40000001205 */
[----:B------:R-:W-:Y:S02]  /*7ac0*/  SHF.R.U32.HI R4, RZ, R14, R5 ;  /* 0x0000000eff047219 */ /* 0x000fe40000011605 */
[----:B------:R3:W4:Y:S03]  /*7ad0*/  F2I.U32.TRUNC.NTZ R14, R7 ;  /* 0x00000007000e7305 */ /* 0x000726000020f000 */
[----:B------:R-:W1:Y:S01]  /*7ae0*/  LDC R26, c[0x0][0x648] ;  /* 0x00019200ff1a7b82 */ /* 0x000e620000000800 */
[-C--:B0-----:R-:W-:Y:S02]  /*7af0*/  SHF.R.U64 R15, R13, R9.reuse, R4 ;  /* 0x000000090d0f7219 */ /* 0x081fe40000001204 */
[----:B------:R-:W-:-:S02]  /*7b00*/  SHF.L.U32 R8, R8, R9, RZ ;  /* 0x0000000908087219 */ /* 0x000fc400000006ff */
[-C--:B------:R-:W-:Y:S01]  /*7b10*/  SHF.R.U32.HI R5, RZ, R9.reuse, R4 ;  /* 0x00000009ff057219 */ /* 0x080fe20000011604 */
[----:B------:R-:W-:Y:S01]  /*7b20*/  IMAD.MOV.U32 R4, RZ, RZ, R15 ;  /* 0x000000ffff047224 */ /* 0x000fe200078e000f */
[----:B------:R-:W-:Y:S01]  /*7b30*/  SHF.L.U32 R22, R6, R9, RZ ;  /* 0x0000000906167219 */ /* 0x000fe200000006ff */
[----:B------:R-:W0:Y:S01]  /*7b40*/  LDC R27, c[0x0][0x638] ;  /* 0x00018e00ff1b7b82 */ /* 0x000e220000000800 */
[----:B------:R-:W-:-:S07]  /*7b50*/  LOP3.LUT R28, RZ, R8, RZ, 0x33, !PT ;  /* 0x00000008ff1c7212 */ /* 0x000fce00078e33ff */
        /* <DEDUP_REMOVED lines=12> */
.L_x_194:
[----:B------:R-:W-:Y:S01]  /*7c20*/  ISETP.NE.AND P0, PT, R2, 0x1, PT ;  /* 0x000000010200780c */ /* 0x000fe20003f05270 */
[----:B--2---:R-:W-:Y:S01]  /*7c30*/  VIADD R7, R21, 0xffffffff ;  /* 0xffffffff15077836 */ /* 0x004fe20000000000 */
[----:B-1----:R-:W-:Y:S01]  /*7c40*/  SHF.R.U64 R5, R4, R26, R5 ;  /* 0x0000001a04057219 */ /* 0x002fe20000001205 */
[----:B------:R-:W-:Y:S01]  /*7c50*/  IMAD.MOV R14, RZ, RZ, -R14 ;  /* 0x000000ffff0e7224 */ /* 0x000fe200078e0a0e */
[----:B------:R-:W-:Y:S01]  /*7c60*/  LOP3.LUT R4, R13, R28, RZ, 0xc0, !PT ;  /* 0x0000001c0d047212 */ /* 0x000fe200078ec0ff */
[----:B------:R-:W-:Y:S01]  /*7c70*/  IMAD.MOV.U32 R8, RZ, RZ, R12 ;  /* 0x000000ffff087224 */ /* 0x000fe200078e000c */
[----:B------:R-:W-:Y:S01]  /*7c80*/  LOP3.LUT R10, R10, R7, RZ, 0xc0, !PT ;  /* 0x000000070a0a7212 */ /* 0x000fe200078ec0ff */
[----:B------:R-:W-:Y:S02]  /*7c90*/  IMAD.MOV R6, RZ, RZ, -R5 ;  /* 0x000000ffff067224 */ /* 0x000fe400078e0a05 */
[----:B------:R-:W-:-:S04]  /*7ca0*/  IMAD R4, R22, R5, R4 ;  /* 0x0000000516047224 */ /* 0x000fc800078e0204 */
[----:B------:R-:W-:Y:S02]  /*7cb0*/  @P0 IMAD R23, R20, R14, R3 ;  /* 0x0000000e14170224 */ /* 0x000fe400078e0203 */
[----:B0-----:R-:W-:Y:S02]  /*7cc0*/  IMAD R3, R6, R27, R15 ;  /* 0x0000001b06037224 */ /* 0x001fe400078e020f */
[----:B------:R-:W-:Y:S02]  /*7cd0*/  IMAD R7, R4, R29, R23 ;  /* 0x0000001d04077224 */ /* 0x000fe400078e0217 */
[----:B------:R-:W-:Y:S02]  /*7ce0*/  IMAD R4, R3, R21, R10 ;  /* 0x0000001503047224 */ /* 0x000fe400078e020a */
[----:B------:R-:W-:-:S03]  /*7cf0*/  IMAD.MOV.U32 R6, RZ, RZ, 0x1 ;  /* 0x00000001ff067424 */ /* 0x000fc600078e00ff */
[----:B------:R-:W-:Y:S02]  /*7d00*/  SEL R9, R4, R7, !P0 ;  /* 0x0000000704097207 */ /* 0x000fe40004000000 */
[----:B------:R-:W-:-:S07]  /*7d10*/  SEL R7, R7, R4, !P0 ;  /* 0x0000000407077207 */ /* 0x000fce0004000000 */
.L_x_192:
[----:B------:R-:W-:-:S08]  /*7d20*/  NOP ;  /* 0x0000000000007918 */ /* 0x000fd00000000000 */
[----:B------:R-:W0:-:S00]  /*7d30*/  USETMAXREG.DEALLOC.CTAPOOL 0x28 ;  /* 0x00000028000079c8 */ /* 0x000e0000080e0500 */
[----:B0-----:R-:W-:-:S13]  /*7d40*/  ISETP.NE.AND P0, PT, R0, RZ, PT ;  /* 0x000000ff0000720c */ /* 0x001fda0003f05270 */
[----:B------:R-:W-:Y:S05]  /*7d50*/  @P0 EXIT ;  /* 0x000000000000094d */ /* 0x000fea0003800000 */
[----:B------:R-:W-:Y:S01]  /*7d60*/  LOP3.LUT P0, RZ, R6, 0xff, RZ, 0xc0, !PT ;  /* 0x000000ff06ff7812 */ /* 0x000fe2000780c0ff */
[----:B------:R-:W-:Y:S02]  /*7d70*/  IMAD.MOV.U32 R0, RZ, RZ, 0x1 ;  /* 0x00000001ff007424 */ /* 0x000fe400078e00ff */
[----:B------:R-:W-:-:S10]  /*7d80*/  IMAD.MOV.U32 R12, RZ, RZ, RZ ;  /* 0x000000ffff0c7224 */ /* 0x000fd400078e00ff */
[----:B------:R-:W-:Y:S05]  /*7d90*/  @!P0 BRA `(.L_x_195) ;  /* 0x0000000c00308947 */ /* 0x000fea0003800000 */
[----:B------:R-:W0:Y:S01]  /*7da0*/  LDC R0, c[0x0][0x28c] ;  /* 0x0000a300ff007b82 */ /* 0x000e220000000800 */
[----:B------:R-:W-:Y:S01]  /*7db0*/  ULDC UR5, c[0x0][0x600] ;  /* 0x0001800000057ab9 */ /* 0x000fe20000000800 */
[----:B------:R-:W-:Y:S01]  /*7dc0*/  ULDC UR4, c[0x0][0xc] ;  /* 0x0000030000047ab9 */ /* 0x000fe20000000800 */
[----:B------:R-:W-:Y:S01]  /*7dd0*/  UIADD3 UR16, UR5, -0x1, URZ ;  /* 0xffffffff05107890 */ /* 0x000fe2000fffe03f */
[C---:B------:R-:W-:Y:S01]  /*7de0*/  LOP3.LUT P2, RZ, R18.reuse, 0x7f, RZ, 0xc0, !PT ;  /* 0x0000007f12ff7812 */ /* 0x040fe2000784c0ff */
[----:B------:R-:W-:Y:S01]  /*7df0*/  ULDC UR6, c[0x0][0x658] ;  /* 0x0001960000067ab9 */ /* 0x000fe20000000800 */
[----:B------:R-:W-:Y:S01]  /*7e00*/  ULDC UR5, c[0x0][0x10] ;  /* 0x0000040000057ab9 */ /* 0x000fe20000000800 */
[----:B------:R-:W-:Y:S01]  /*7e10*/  UMOV UR7, 0xffffffff ;  /* 0xffffffff00077882 */ /* 0x000fe20000000000 */
[----:B------:R-:W-:Y:S01]  /*7e20*/  UMOV UR8, 0x1 ;  /* 0x0000000100087882 */ /* 0x000fe20000000000 */
[----:B------:R-:W-:Y:S01]  /*7e30*/  UIMAD.WIDE.U32 UR4, UR4, UR5, URZ ;  /* 0x00000005040472a5 */ /* 0x000fe2000f8e003f */
[----:B------:R-:W-:Y:S01]  /*7e40*/  LOP3.LUT P0, RZ, R18, 0x1f, RZ, 0xc0, !PT ;  /* 0x0000001f12ff7812 */ /* 0x000fe2000780c0ff */
[----:B------:R-:W-:Y:S01]  /*7e50*/  USHF.L.U32 UR7, UR7, UR6, URZ ;  /* 0x0000000607077299 */ /* 0x000fe2000800063f */
[----:B------:R-:W-:Y:S01]  /*7e60*/  BSSY B0, `(.L_x_195) ;  /* 0x00000bf000007945 */ /* 0x000fe20003800000 */
[----:B------:R-:W-:Y:S01]  /*7e70*/  USHF.L.U32 UR18, UR8, UR6, URZ ;  /* 0x0000000608127299 */ /* 0x000fe2000800063f */
[----:B------:R-:W-:Y:S01]  /*7e80*/  IMAD.MOV.U32 R13, RZ, RZ, 0x1 ;  /* 0x00000001ff0d7424 */ /* 0x000fe200078e00ff */
[----:B------:R-:W-:Y:S01]  /*7e90*/  LOP3.LUT R11, R19, 0x2, RZ, 0xfc, !PT ;  /* 0x00000002130b7812 */ /* 0x000fe200078efcff */
[----:B------:R-:W-:Y:S01]  /*7ea0*/  ULDC UR6, c[0x0][0x14] ;  /* 0x0000050000067ab9 */ /* 0x000fe20000000800 */
[----:B------:R-:W-:Y:S01]  /*7eb0*/  PLOP3.LUT P0, PT, P0, P2, PT, 0x8a, 0x0 ;  /* 0x000000000000781c */ /* 0x000fe20000705172 */
[----:B------:R-:W-:Y:S01]  /*7ec0*/  UIMAD.WIDE.U32 UR20, UR4, UR6, URZ ;  /* 0x00000006041472a5 */ /* 0x000fe2000f8e003f */
[----:B------:R-:W-:Y:S01]  /*7ed0*/  IMAD.MOV.U32 R12, RZ, RZ, RZ ;  /* 0x000000ffff0c7224 */ /* 0x000fe200078e00ff */
[----:B------:R-:W-:-:S02]  /*7ee0*/  UIMAD UR13, UR5, UR6, URZ ;  /* 0x00000006050d72a4 */ /* 0x000fc4000f8e023f */
[----:B------:R-:W-:Y:S01]  /*7ef0*/  ULOP3.LUT UR17, URZ, UR7, URZ, 0x33, !UPT ;  /* 0x000000073f117292 */ /* 0x000fe2000f8e333f */
[----:B0-----:R-:W-:Y:S01]  /*7f00*/  VIADD R0, R0, 0x1f ;  /* 0x0000001f00007836 */ /* 0x001fe20000000000 */
[----:B------:R-:W-:Y:S01]  /*7f10*/  UIADD3 UR13, UR21, UR13, URZ ;  /* 0x0000000d150d7290 */ /* 0x000fe2000fffe03f */
[----:B------:R-:W-:-:S03]  /*7f20*/  ULDC.64 UR22, c[0x0][0x198] ;  /* 0x0000660000167ab9 */ /* 0x000fc60000000a00 */
[----:B------:R-:W-:-:S04]  /*7f30*/  SHF.R.S32.HI R3, RZ, 0x1f, R0 ;  /* 0x0000001fff037819 */ /* 0x000fc80000011400 */
[----:B------:R-:W-:Y:S01]  /*7f40*/  LEA.HI R3, R3, R0, RZ, 0x5 ;  /* 0x0000000003037211 */ /* 0x000fe200078f28ff */
[----:B------:R-:W-:-:S03]  /*7f50*/  IMAD.MOV.U32 R0, RZ, RZ, 0x1 ;  /* 0x00000001ff007424 */ /* 0x000fc600078e00ff */
[----:B------:R-:W-:-:S05]  /*7f60*/  SHF.R.S32.HI R3, RZ, 0x5, R3 ;  /* 0x00000005ff037819 */ /* 0x000fca0000011403 */
[----:B------:R-:W-:-:S07]  /*7f70*/  VIADD R10, R3, 0x1 ;  /* 0x00000001030a7836 */ /* 0x000fce0000000000 */
.L_x_207:
[----:B------:R-:W-:-:S03]  /*7f80*/  UMOV UR4, 0xffffffff ;  /* 0xffffffff00047882 */ /* 0x000fc60000000000 */
[----:B------:R-:W-:Y:S05]  /*7f90*/  BRA.DIV UR4, `(.L_x_196) ;  /* 0x0000001204bc7947 */ /* 0x000fea000b800000 */
[----:B------:R-:W-:-:S13]  /*7fa0*/  ELECT P6, URZ, PT ;  /* 0x00000000003f782f */ /* 0x000fda00038c0000 */
.L_x_226:
[----:B------:R-:W0:Y:S01]  /*7fb0*/  LDC R4, c[0x0][0x28c] ;  /* 0x0000a300ff047b82 */ /* 0x000e220000000800 */
[----:B------:R-:W-:Y:S01]  /*7fc0*/  BSSY B1, `(.L_x_197) ;  /* 0x0000037000017945 */ /* 0x000fe20003800000 */
[----:B0-----:R-:W-:-:S13]  /*7fd0*/  ISETP.LT.OR P6, PT, R4, 0x1, !P6 ;  /* 0x000000010400780c */ /* 0x001fda00077c1670 */
[----:B------:R-:W-:Y:S05]  /*7fe0*/  @P6 BRA `(.L_x_198) ;  /* 0x0000000000d06947 */ /* 0x000fea0003800000 */
[----:B------:R-:W-:Y:S02]  /*7ff0*/  IMAD R15, R9, 0xa0, RZ ;  /* 0x000000a0090f7824 */ /* 0x000fe400078e02ff */
[----:B------:R-:W-:Y:S02]  /*8000*/  IMAD.SHL.U32 R18, R7, 0x80, RZ ;  /* 0x0000008007127824 */ /* 0x000fe400078e00ff */
[----:B------:R-:W-:Y:S02]  /*8010*/  IMAD.MOV.U32 R20, RZ, RZ, RZ ;  /* 0x000000ffff147224 */ /* 0x000fe400078e00ff */
[----:B------:R-:W-:Y:S02]  /*8020*/  IMAD.MOV.U32 R4, RZ, RZ, R10 ;  /* 0x000000ffff047224 */ /* 0x000fe400078e000a */
[----:B------:R-:W-:Y:S02]  /*8030*/  IMAD.MOV.U32 R5, RZ, RZ, R0 ;  /* 0x000000ffff057224 */ /* 0x000fe400078e0000 */
[----:B------:R-:W-:-:S07]  /*8040*/  IMAD.MOV.U32 R6, RZ, RZ, R12 ;  /* 0x000000ffff067224 */ /* 0x000fce00078e000c */
.L_x_202:
[----:B------:R-:W0:Y:S01]  /*8050*/  S2R R14, SR_CgaCtaId ;  /* 0x00000000000e7919 */ /* 0x000e220000008800 */
[----:B------:R-:W-:Y:S01]  /*8060*/  MOV R7, 0x400 ;  /* 0x0000040000077802 */ /* 0x000fe20000000f00 */
[----:B------:R-:W1:Y:S03]  /*8070*/  @!P2 LDC R9, c[0x0][0x500] ;  /* 0x00014000ff09ab82 */ /* 0x000e660000000800 */
[----:B0-----:R-:W-:Y:S02]  /*8080*/  LEA R21, R14, R7, 0x18 ;  /* 0x000000070e157211 */ /* 0x001fe400078ec0ff */
[----:B------:R-:W-:-:S03]  /*8090*/  SHF.L.U32 R7, R5, 0x1f, RZ ;  /* 0x0000001f05077819 */ /* 0x000fc600000006ff */
[----:B------:R-:W-:-:S04]  /*80a0*/  IMAD R14, R6, 0x8, R21 ;  /* 0x00000008060e7824 */ /* 0x000fc800078e0215 */
[----:B------:R-:W0:Y:S02]  /*80b0*/  SYNCS.PHASECHK.TRANS64.TRYWAIT P1, [R14+URZ+0x60], R7 ;  /* 0x000060070e0075a7 */ /* 0x000e24000802017f */
[----:B01----:R-:W-:Y:S05]  /*80c0*/  @!P1 BRA `(.L_x_199) ;  /* 0x0000001000909947 */ /* 0x003fea0003800000 */
.L_x_227:
[----:B0-----:R-:W-:Y:S01]  /*80d0*/  PRMT R7, R11, 0x9910, RZ ;  /* 0x000099100b077816 */ /* 0x001fe200000000ff */
[----:B------:R0:W-:Y:S03]  /*80e0*/  @!P2 SYNCS.ARRIVE.TRANS64 RZ, [R14+URZ], R9 ;  /* 0x000000090effa9a7 */ /* 0x0001e6000800003f */
[----:B------:R-:W-:-:S13]  /*80f0*/  ISETP.NE.AND P1, PT, R7, 0x2, PT ;  /* 0x000000020700780c */ /* 0x000fda0003f25270 */
[----:B0-----:R-:W-:Y:S05]  /*8100*/  @P1 BRA `(.L_x_200) ;  /* 0x0000000000041947 */ /* 0x001fea0003800000 */
[----:B------:R-:W-:Y:S01]  /*8110*/  BPT.TRAP 0x1 ;  /* 0x000000040000795c */ /* 0x000fe20000300000 */
.L_x_200:
[----:B------:R-:W-:Y:S05]  /*8120*/  @P0 BRA `(.L_x_201) ;  /* 0x0000000000040947 */ /* 0x000fea0003800000 */
[----:B------:R-:W-:Y:S01]  /*8130*/  BPT.TRAP 0x1 ;  /* 0x000000040000795c */ /* 0x000fe20000300000 */
.L_x_201:
[--C-:B------:R-:W-:Y:S01]  /*8140*/  IMAD R7, R6, 0x2000, R21.reuse ;  /* 0x0000200006077824 */ /* 0x100fe200078e0215 */
[----:B------:R-:W-:Y:S01]  /*8150*/  R2UR UR9, R14 ;  /* 0x000000000e0972ca */ /* 0x000fe200000e0000 */
[----:B------:R-:W-:Y:S01]  /*8160*/  IMAD R21, R6, 0x2800, R21 ;  /* 0x0000280006157824 */ /* 0x000fe200078e0215 */
[----:B------:R-:W-:Y:S01]  /*8170*/  UIADD3 UR4, UP0, UR22, 0xf0, URZ ;  /* 0x000000f016047890 */ /* 0x000fe2000ff1e03f */
[----:B------:R-:W-:Y:S01]  /*8180*/  VIADD R4, R4, 0xffffffff ;  /* 0xffffffff04047836 */ /* 0x000fe20000000000 */
[----:B------:R-:W-:Y:S01]  /*8190*/  R2UR UR5, R7 ;  /* 0x00000000070572ca */ /* 0x000fe200000e0000 */
[----:B------:R-:W-:Y:S01]  /*81a0*/  UIADD3 UR24, UP1, UR22, 0x1f0, URZ ;  /* 0x000001f016187890 */ /* 0x000fe2000ff3e03f */
[----:B------:R-:W-:Y:S01]  /*81b0*/  R2UR UR8, R21 ;  /* 0x00000000150872ca */ /* 0x000fe200000e0000 */
[----:B------:R-:W-:Y:S01]  /*81c0*/  VIADD R6, R6, 0x1 ;  /* 0x0000000106067836 */ /* 0x000fe20000000000 */
[----:B------:R-:W-:Y:S01]  /*81d0*/  R2UR UR11, R18 ;  /* 0x00000000120b72ca */ /* 0x000fe200000e0000 */
[----:B------:R-:W-:Y:S01]  /*81e0*/  UIADD3.X UR25, URZ, UR23, URZ, UP1, !UPT ;  /* 0x000000173f197290 */ /* 0x000fe20008ffe43f */
[----:B------:R-:W-:Y:S01]  /*81f0*/  R2UR UR10, R20 ;  /* 0x00000000140a72ca */ /* 0x000fe200000e0000 */
[----:B------:R-:W-:Y:S01]  /*8200*/  UMOV UR6, 0x0 ;  /* 0x0000000000067882 */ /* 0x000fe20000000000 */
[----:B------:R-:W-:Y:S01]  /*8210*/  R2UR UR12, R8 ;  /* 0x00000000080c72ca */ /* 0x000fe200000e0000 */
[----:B------:R-:W-:Y:S01]  /*8220*/  UMOV UR7, 0x10000000 ;  /* 0x1000000000077882 */ /* 0x000fe20000000000 */
[----:B------:R-:W-:Y:S01]  /*8230*/  R2UR UR19, R15 ;  /* 0x000000000f1372ca */ /* 0x000fe200000e0000 */
[----:B------:R-:W-:Y:S01]  /*8240*/  VIADD R20, R20, 0x20 ;  /* 0x0000002014147836 */ /* 0x000fe20000000000 */
[----:B------:R-:W-:Y:S01]  /*8250*/  ISETP.GT.AND P3, PT, R4, 0x1, PT ;  /* 0x000000010400780c */ /* 0x000fe20003f64270 */
[----:B------:R-:W-:Y:S01]  /*8260*/  UIADD3 UR14, UR5, 0x180, URZ ;  /* 0x00000180050e7890 */ /* 0x000fe2000fffe03f */
[----:B------:R-:W-:Y:S01]  /*8270*/  ISETP.NE.AND P1, PT, R6, 0xc, PT ;  /* 0x0000000c0600780c */ /* 0x000fe20003f25270 */
[----:B------:R-:W-:-:S02]  /*8280*/  UIADD3.X UR5, URZ, UR23, URZ, UP0, !UPT ;  /* 0x000000173f057290 */ /* 0x000fc400087fe43f */
[----:B------:R-:W-:Y:S01]  /*8290*/  UIADD3 UR15, UR8, 0x18180, URZ ;  /* 0x00018180080f7890 */ /* 0x000fe2000fffe03f */
[----:B------:R-:W-:Y:S02]  /*82a0*/  SEL R14, RZ, 0x1, P1 ;  /* 0x00000001ff0e7807 */ /* 0x000fe40000800000 */
[----:B------:R-:W-:Y:S01]  /*82b0*/  UMOV UR8, UR14 ;  /* 0x0000000e00087c82 */ /* 0x000fe20008000000 */
[----:B------:R-:W-:Y:S02]  /*82c0*/  SEL R6, R6, RZ, P1 ;  /* 0x000000ff06067207 */ /* 0x000fe40000800000 */
[----:B------:R-:W-:Y:S01]  /*82d0*/  LOP3.LUT R5, R5, R14, RZ, 0x3c, !PT ;  /* 0x0000000e05057212 */ /* 0x000fe200078e3cff */
[----:B------:R0:W-:Y:S02]  /*82e0*/  UTMALDG.3D [UR8], [UR4], desc[UR6] ;  /* 0x00000608040075b4 */ /* 0x0001e40008011000 */
[----:B0-----:R-:W-:Y:S01]  /*82f0*/  UMOV UR8, UR15 ;  /* 0x0000000f00087c82 */ /* 0x001fe20008000000 */
[----:B------:R-:W-:-:S02]  /*8300*/  UMOV UR11, UR19 ;  /* 0x00000013000b7c82 */ /* 0x000fc40008000000 */
[----:B------:R0:W-:Y:S02]  /*8310*/  UTMALDG.3D [UR8], [UR24], desc[UR6] ;  /* 0x00000608180075b4 */ /* 0x0001e40008011000 */
[----:B0-----:R-:W-:Y:S05]  /*8320*/  @P3 BRA `(.L_x_202) ;  /* 0xfffffffc00483947 */ /* 0x001fea000383ffff */
.L_x_198:
[----:B------:R-:W-:Y:S05]  /*8330*/  BSYNC B1 ;  /* 0x0000000000017941 */ /* 0x000fea0003800000 */
.L_x_197:
[----:B------:R-:W-:Y:S01]  /*8340*/  LOP3.LUT P3, RZ, R13, 0xff, RZ, 0xc0, !PT ;  /* 0x000000ff0dff7812 */ /* 0x000fe2000786c0ff */
[----:B------:R-:W-:Y:S01]  /*8350*/  IMAD.IADD R12, R3, 0x1, R12 ;  /* 0x00000001030c7824 */ /* 0x000fe200078e020c */
[----:B------:R-:W-:Y:S01]  /*8360*/  IADD3 R16, P4, R16, UR20, RZ ;  /* 0x0000001410107c10 */ /* 0x000fe2000ff9e0ff */
[----:B------:R-:W-:Y:S01]  /*8370*/  ULDC.64 UR4, c[0x0][0x650] ;  /* 0x0001940000047ab9 */ /* 0x000fe20000000a00 */
[----:B------:R-:W-:Y:S01]  /*8380*/  BSSY B1, `(.L_x_203) ;  /* 0x000006a000017945 */ /* 0x000fe20003800000 */
[----:B------:R-:W-:Y:S01]  /*8390*/  IMAD.MOV.U32 R9, RZ, RZ, -0x1 ;  /* 0xffffffffff097424 */ /* 0x000fe200078e00ff */
[----:B------:R-:W-:Y:S01]  /*83a0*/  ISETP.GT.U32.AND P1, PT, R12, 0xb, PT ;  /* 0x0000000b0c00780c */ /* 0x000fe20003f24070 */
[----:B------:R-:W-:Y:S01]  /*83b0*/  IMAD.MOV.U32 R8, RZ, RZ, -0x1 ;  /* 0xffffffffff087424 */ /* 0x000fe200078e00ff */
[----:B------:R-:W-:Y:S02]  /*83c0*/  IADD3.X R17, R17, UR13, RZ, P4, !PT ;  /* 0x0000000d11117c10 */ /* 0x000fe4000a7fe4ff */
[----:B------:R-:W-:-:S02]  /*83d0*/  ISETP.LT.U32.AND P1, PT, R3, 0xc, P1 ;  /* 0x0000000c0300780c */ /* 0x000fc40000f21070 */
[----:B------:R-:W-:Y:S01]  /*83e0*/  PRMT R13, RZ, 0x7610, R13 ;  /* 0x00007610ff0d7816 */ /* 0x000fe2000000000d */
[----:B------:R-:W0:Y:S01]  /*83f0*/  @P3 S2R R5, SR_CgaCtaId ;  /* 0x0000000000053919 */ /* 0x000e220000008800 */
[----:B------:R-:W-:-:S04]  /*8400*/  @P3 MOV R4, 0x400 ;  /* 0x0000040000043802 */ /* 0x000fc80000000f00 */
[----:B0-----:R-:W-:Y:S01]  /*8410*/  @P3 LEA R6, R5, R4, 0x18 ;  /* 0x0000000405063211 */ /* 0x001fe200078ec0ff */
[----:B------:R-:W-:-:S03]  /*8420*/  IMAD.WIDE.U32 R4, R12, -0x55555555, RZ ;  /* 0xaaaaaaab0c047825 */ /* 0x000fc600078e00ff */
[----:B------:R0:W-:Y:S01]  /*8430*/  @P3 SYNCS.ARRIVE.TRANS64.A1T0 RZ, [R6+URZ+0xd8], RZ ;  /* 0x0000d8ff06ff39a7 */ /* 0x0001e2000810003f */
[----:B------:R-:W-:Y:S02]  /*8440*/  ISETP.GE.U32.AND P3, PT, R3, 0xc, PT ;  /* 0x0000000c0300780c */ /* 0x000fe40003f66070 */
[----:B------:R-:W-:Y:S02]  /*8450*/  SHF.R.U32.HI R7, RZ, 0x3, R5 ;  /* 0x00000003ff077819 */ /* 0x000fe40000011605 */
[----:B------:R-:W-:Y:S02]  /*8460*/  SEL R5, RZ, 0x1, !P1 ;  /* 0x00000001ff057807 */ /* 0x000fe40004800000 */
[----:B------:R-:W-:Y:S01]  /*8470*/  ISETP.GE.U32.AND P1, PT, R16, UR4, PT ;  /* 0x0000000410007c0c */ /* 0x000fe2000bf26070 */
[----:B------:R-:W-:Y:S01]  /*8480*/  IMAD R12, R7, -0xc, R12 ;  /* 0xfffffff4070c7824 */ /* 0x000fe200078e020c */
[----:B------:R-:W-:Y:S02]  /*8490*/  LOP3.LUT R0, R0, R5, RZ, 0x3c, !PT ;  /* 0x0000000500007212 */ /* 0x000fe400078e3cff */
[----:B------:R-:W-:-:S02]  /*84a0*/  ISETP.GE.U32.AND.EX P1, PT, R17, UR5, PT, P1 ;  /* 0x0000000511007c0c */ /* 0x000fc4000bf26110 */
[----:B------:R-:W-:Y:S02]  /*84b0*/  PRMT R4, RZ, 0x7610, R4 ;  /* 0x00007610ff047816 */ /* 0x000fe40000000004 */
[----:B------:R-:W-:Y:S01]  /*84c0*/  @P3 LOP3.LUT R0, R0, 0x1, R7, 0x78, !PT ;  /* 0x0000000100003812 */ /* 0x000fe200078e7807 */
[----:B------:R-:W-:-:S08]  /*84d0*/  IMAD.MOV.U32 R7, RZ, RZ, -0x1 ;  /* 0xffffffffff077424 */ /* 0x000fd000078e00ff */
[----:B0-----:R-:W-:Y:S05]  /*84e0*/  @P1 BRA `(.L_x_204) ;  /* 0x00000004004c1947 */ /* 0x001fea0003800000 */
[----:B------:R-:W-:Y:S01]  /*84f0*/  ULDC.64 UR4, c[0x0][0x628] ;  /* 0x00018a0000047ab9 */ /* 0x000fe20000000a00 */
[----:B------:R-:W0:Y:S01]  /*8500*/  S2R R15, SR_CTAID.X ;  /* 0x00000000000f7919 */ /* 0x000e220000002500 */
[----:B------:R-:W-:Y:S01]  /*8510*/  ISETP.NE.U32.AND P1, PT, RZ, UR4, PT ;  /* 0x00000004ff007c0c */ /* 0x000fe2000bf25070 */
[----:B------:R-:W-:Y:S01]  /*8520*/  ULDC UR7, c[0x0][0x630] ;  /* 0x00018c0000077ab9 */ /* 0x000fe20000000800 */
[----:B------:R-:W-:Y:S01]  /*8530*/  IMAD.MOV.U32 R4, RZ, RZ, R16 ;  /* 0x000000ffff047224 */ /* 0x000fe200078e0010 */
[----:B------:R-:W1:Y:S01]  /*8540*/  S2R R14, SR_CTAID.Y ;  /* 0x00000000000e7919 */ /* 0x000e620000002600 */
[----:B------:R-:W-:Y:S01]  /*8550*/  ISETP.NE.AND.EX P1, PT, RZ, UR5, PT, P1 ;  /* 0x00000005ff007c0c */ /* 0x000fe2000bf25310 */
[----:B------:R-:W-:-:S12]  /*8560*/  IMAD.MOV.U32 R5, RZ, RZ, R17 ;  /* 0x000000ffff057224 */ /* 0x000fd800078e0011 */
[----:B------:R-:W-:Y:S05]  /*8570*/  @!P1 BRA `(.L_x_205) ;  /* 0x0000000000289947 */ /* 0x000fea0003800000 */
[----:B------:R-:W-:Y:S02]  /*8580*/  ULDC UR6, c[0x0][0x634] ;  /* 0x00018d0000067ab9 */ /* 0x000fe40000000800 */
[----:B------:R-:W-:-:S05]  /*8590*/  IADD3 R9, P1, R16, UR6, RZ ;  /* 0x0000000610097c10 */ /* 0x000fca000ff3e0ff */
[----:B------:R-:W-:-:S04]  /*85a0*/  IMAD.X R21, RZ, RZ, R17, P1 ;  /* 0x000000ffff157224 */ /* 0x000fc800008e0611 */
[----:B------:R-:W-:-:S04]  /*85b0*/  IMAD.WIDE.U32 R6, R21, UR4, RZ ;  /* 0x0000000415067c25 */ /* 0x000fc8000f8e00ff */
[----:B------:R-:W-:-:S04]  /*85c0*/  IMAD.WIDE.U32 R6, P1, R9, UR5, R6 ;  /* 0x0000000509067c25 */ /* 0x000fc8000f820006 */
[----:B------:R-:W-:-:S04]  /*85d0*/  IMAD.WIDE.U32 R8, R9, UR4, RZ ;  /* 0x0000000409087c25 */ /* 0x000fc8000f8e00ff */
[----:B------:R-:W-:Y:S01]  /*85e0*/  IMAD.X R5, RZ, RZ, RZ, P1 ;  /* 0x000000ffff057224 */ /* 0x000fe200008e06ff */
[----:B------:R-:W-:Y:S01]  /*85f0*/  IADD3 RZ, P1, R9, R6, RZ ;  /* 0x0000000609ff7210 */ /* 0x000fe20007f3e0ff */
[----:B------:R-:W-:-:S04]  /*8600*/  IMAD.MOV.U32 R4, RZ, RZ, R7 ;  /* 0x000000ffff047224 */ /* 0x000fc800078e0007 */
[----:B------:R-:W-:-:S08]  /*8610*/  IMAD.WIDE.U32.X R4, R21, UR5, R4, P1 ;  /* 0x0000000515047c25 */ /* 0x000fd000088e0404 */
.L_x_205:
[--C-:B------:R-:W-:Y:S01]  /*8620*/  SHF.R.U64 R8, R4, UR7, R5.reuse ;  /* 0x0000000704087c19 */ /* 0x100fe20008001205 */
[----:B------:R-:W-:Y:S01]  /*8630*/  ULDC.64 UR4, c[0x0][0x620] ;  /* 0x0001880000047ab9 */ /* 0x000fe20000000a00 */
[----:B------:R-:W-:Y:S01]  /*8640*/  SHF.R.U32.HI R4, RZ, UR7, R5 ;  /* 0x00000007ff047c19 */ /* 0x000fe20008011605 */
[----:B------:R-:W2:Y:S01]  /*8650*/  LDC R24, c[0x0][0x144] ;  /* 0x00005100ff187b82 */ /* 0x000ea20000000800 */
[----:B------:R-:W-:Y:S01]  /*8660*/  IADD3 R7, P1, RZ, -R8, RZ ;  /* 0x80000008ff077210 */ /* 0x000fe20007f3e0ff */
[----:B------:R-:W-:Y:S01]  /*8670*/  ULDC.64 UR8, c[0x0][0x640] ;  /* 0x0001900000087ab9 */ /* 0x000fe20000000a00 */
[----:B0-----:R-:W-:Y:S01]  /*8680*/  I2FP.F32.U32 R9, R15 ;  /* 0x0000000f00097245 */ /* 0x001fe20000201000 */
[----:B------:R-:W-:Y:S02]  /*8690*/  ULDC UR6, c[0x0][0x608] ;  /* 0x0001820000067ab9 */ /* 0x000fe40000000800 */
[----:B------:R-:W-:Y:S01]  /*86a0*/  IMAD.X R4, RZ, RZ, ~R4, P1 ;  /* 0x000000ffff047224 */ /* 0x000fe200008e0e04 */
[----:B------:R-:W-:Y:S01]  /*86b0*/  ISETP.NE.U32.AND P1, PT, RZ, UR8, PT ;  /* 0x00000008ff007c0c */ /* 0x000fe2000bf25070 */
[----:B------:R-:W0:Y:S02]  /*86c0*/  LDC R21, c[0x0][0x148] ;  /* 0x00005200ff157b82 */ /* 0x000e240000000800 */
[----:B------:R-:W-:Y:S01]  /*86d0*/  IMAD R6, R4, UR4, RZ ;  /* 0x0000000404067c24 */ /* 0x000fe2000f8e02ff */
[----:B------:R-:W-:Y:S01]  /*86e0*/  ISETP.NE.AND.EX P1, PT, RZ, UR9, PT, P1 ;  /* 0x00000009ff007c0c */ /* 0x000fe2000bf25310 */
[----:B------:R-:W-:Y:S01]  /*86f0*/  IMAD.WIDE.U32 R4, R7, UR4, R16 ;  /* 0x0000000407047c25 */ /* 0x000fe2000f8e0010 */
[----:B------:R-:W-:-:S03]  /*8700*/  ULDC UR4, c[0x0][0x150] ;  /* 0x0000540000047ab9 */ /* 0x000fc60000000800 */
[----:B------:R-:W-:Y:S02]  /*8710*/  IMAD R7, R7, UR5, R6 ;  /* 0x0000000507077c24 */ /* 0x000fe4000f8e0206 */
[----:B------:R-:W-:Y:S01]  /*8720*/  FMUL R6, R9, UR4 ;  /* 0x0000000409067c20 */ /* 0x000fe20008400000 */
[----:B------:R-:W-:Y:S01]  /*8730*/  ULDC UR4, c[0x0][0x618] ;  /* 0x0001860000047ab9 */ /* 0x000fe20000000800 */
[----:B------:R-:W-:Y:S01]  /*8740*/  ULDC UR5, c[0x0][0x154] ;  /* 0x0000550000057ab9 */ /* 0x000fe20000000800 */
[----:B------:R-:W-:-:S03]  /*8750*/  IMAD.IADD R5, R5, 0x1, R7 ;  /* 0x0000000105057824 */ /* 0x000fc600078e0207 */
[----:B------:R-:W3:Y:S02]  /*8760*/  F2I.U32.TRUNC.NTZ R6, R6 ;  /* 0x0000000600067305 */ /* 0x000ee4000020f000 */
[----:B------:R-:W-:Y:S02]  /*8770*/  SHF.R.U64 R9, R4, UR4, R5 ;  /* 0x0000000404097c19 */ /* 0x000fe40008001205 */
[----:B-1----:R-:W-:-:S05]  /*8780*/  I2FP.F32.U32 R4, R14 ;  /* 0x0000000e00047245 */ /* 0x002fca0000201000 */
[----:B------:R-:W-:Y:S01]  /*8790*/  FMUL R22, R4, UR5 ;  /* 0x0000000504167c20 */ /* 0x000fe20008400000 */
[----:B------:R-:W-:Y:S01]  /*87a0*/  SHF.R.U32.HI R4, RZ, UR4, R5 ;  /* 0x00000004ff047c19 */ /* 0x000fe20008011605 */
[----:B------:R-:W-:-:S03]  /*87b0*/  ULDC UR4, c[0x0][0x658] ;  /* 0x0001960000047ab9 */ /* 0x000fc60000000800 */
[--C-:B------:R-:W-:Y:S01]  /*87c0*/  SHF.R.U64 R20, R9, UR6, R4.reuse ;  /* 0x0000000609147c19 */ /* 0x100fe20008001204 */
[----:B------:R-:W1:Y:S01]  /*87d0*/  F2I.U32.TRUNC.NTZ R22, R22 ;  /* 0x0000001600167305 */ /* 0x000e62000020f000 */
[----:B------:R-:W-:Y:S01]  /*87e0*/  SHF.R.U32.HI R5, RZ, UR6, R4 ;  /* 0x00000006ff057c19 */ /* 0x000fe20008011604 */
[----:B---3--:R-:W-:-:S03]  /*87f0*/  IMAD.MOV R6, RZ, RZ, -R6 ;  /* 0x000000ffff067224 */ /* 0x008fc600078e0a06 */
[----:B------:R-:W-:Y:S01]  /*8800*/  SHF.R.U64 R18, R20, UR4, R5 ;  /* 0x0000000414127c19 */ /* 0x000fe20008001205 */
[----:B--2---:R-:W-:Y:S01]  /*8810*/  IMAD R15, R24, R6, R15 ;  /* 0x00000006180f7224 */ /* 0x004fe200078e020f */
[----:B------:R-:W-:-:S03]  /*8820*/  SHF.R.U32.HI R23, RZ, UR4, R5 ;  /* 0x00000004ff177c19 */ /* 0x000fc60008011605 */
[----:B------:R-:W-:Y:S02]  /*8830*/  IMAD.MOV.U32 R4, RZ, RZ, R18 ;  /* 0x000000ffff047224 */ /* 0x000fe400078e0012 */
[----:B------:R-:W-:Y:S01]  /*8840*/  IMAD.MOV.U32 R5, RZ, RZ, R23 ;  /* 0x000000ffff057224 */ /* 0x000fe200078e0017 */
[----:B-1----:R-:W-:Y:S06]  /*8850*/  @!P1 BRA `(.L_x_206) ;  /* 0x0000000000289947 */ /* 0x002fec0003800000 */
[----:B------:R-:W-:Y:S02]  /*8860*/  ULDC UR4, c[0x0][0x64c] ;  /* 0x0001930000047ab9 */ /* 0x000fe40000000800 */
[----:B------:R-:W-:-:S05]  /*8870*/  IADD3 R5, P1, R18, UR4, RZ ;  /* 0x0000000412057c10 */ /* 0x000fca000ff3e0ff */
[----:B------:R-:W-:-:S04]  /*8880*/  IMAD.X R23, RZ, RZ, R23, P1 ;  /* 0x000000ffff177224 */ /* 0x000fc800008e0617 */
[----:B------:R-:W-:-:S04]  /*8890*/  IMAD.WIDE.U32 R6, R23, UR8, RZ ;  /* 0x0000000817067c25 */ /* 0x000fc8000f8e00ff */
[----:B------:R-:W-:-:S04]  /*88a0*/  IMAD.WIDE.U32 R6, P1, R5, UR9, R6 ;  /* 0x0000000905067c25 */ /* 0x000fc8000f820006 */
[----:B------:R-:W-:-:S04]  /*88b0*/  IMAD.WIDE.U32 R4, R5, UR8, RZ ;  /* 0x0000000805047c25 */ /* 0x000fc8000f8e00ff */
[----:B------:R-:W-:Y:S01]  /*88c0*/  IMAD.MOV.U32 R4, RZ, RZ, R7 ;  /* 0x000000ffff047224 */ /* 0x000fe200078e0007 */
[----:B------:R-:W-:Y:S01]  /*88d0*/  IADD3 RZ, P3, R5, R6, RZ ;  /* 0x0000000605ff7210 */ /* 0x000fe20007f7e0ff */
[----:B------:R-:W-:-:S04]  /*88e0*/  IMAD.X R5, RZ, RZ, RZ, P1 ;  /* 0x000000ffff057224 */ /* 0x000fc800008e06ff */
[----:B------:R-:W-:-:S08]  /*88f0*/  IMAD.WIDE.U32.X R4, R23, UR9, R4, P3 ;  /* 0x0000000917047c25 */ /* 0x000fd000098e0404 */
.L_x_206:
[----:B------:R-:W-:Y:S01]  /*8900*/  ISETP.NE.AND P1, PT, R2, 0x1, PT ;  /* 0x000000010200780c */ /* 0x000fe20003f25270 */
[----:B------:R-:W-:Y:S01]  /*8910*/  ULDC UR4, c[0x0][0x648] ;  /* 0x0001920000047ab9 */ /* 0x000fe20000000800 */
[----:B------:R-:W-:Y:S01]  /*8920*/  LOP3.LUT R20, R20, UR17, RZ, 0xc0, !PT ;  /* 0x0000001114147c12 */ /* 0x000fe2000f8ec0ff */
[----:B------:R-:W-:Y:S01]  /*8930*/  IMAD.MOV R22, RZ, RZ, -R22 ;  /* 0x000000ffff167224 */ /* 0x000fe200078e0a16 */
[----:B------:R-:W-:Y:S01]  /*8940*/  SHF.R.U64 R5, R4, UR4, R5 ;  /* 0x0000000404057c19 */ /* 0x000fe20008001205 */
[----:B------:R-:W-:Y:S01]  /*8950*/  ULDC UR4, c[0x0][0x638] ;  /* 0x00018e0000047ab9 */ /* 0x000fe20000000800 */
[----:B------:R-:W-:Y:S01]  /*8960*/  LOP3.LUT R9, R9, UR16, RZ, 0xc0, !PT ;  /* 0x0000001009097c12 */ /* 0x000fe2000f8ec0ff */
[----:B------:R-:W-:Y:S01]  /*8970*/  ULDC UR5, c[0x0][0x610] ;  /* 0x0001840000057ab9 */ /* 0x000fe20000000800 */
[----:B------:R-:W-:Y:S02]  /*8980*/  IMAD.MOV.U32 R4, RZ, RZ, 0x1 ;  /* 0x00000001ff047424 */ /* 0x000fe400078e00ff */
[----:B------:R-:W-:-:S02]  /*8990*/  IMAD.MOV R7, RZ, RZ, -R5 ;  /* 0x000000ffff077224 */ /* 0x000fc400078e0a05 */
[----:B------:R-:W-:Y:S02]  /*89a0*/  IMAD R20, R5, UR18, R20 ;  /* 0x0000001205147c24 */ /* 0x000fe4000f8e0214 */
[----:B0-----:R-:W-:Y:S02]  /*89b0*/  @P1 IMAD R15, R21, R22, R14 ;  /* 0x00000016150f1224 */ /* 0x001fe400078e020e */
[----:B------:R-:W-:Y:S01]  /*89c0*/  IMAD R18, R7, UR4, R18 ;  /* 0x0000000407127c24 */ /* 0x000fe2000f8e0212 */
[----:B------:R-:W-:Y:S01]  /*89d0*/  ULDC UR4, c[0x0][0x600] ;  /* 0x0001800000047ab9 */ /* 0x000fe20000000800 */
[----:B------:R-:W-:Y:S02]  /*89e0*/  IMAD R15, R20, UR5, R15 ;  /* 0x00000005140f7c24 */ /* 0x000fe4000f8e020f */
[----:B------:R-:W-:-:S05]  /*89f0*/  IMAD R18, R18, UR4, R9 ;  /* 0x0000000412127c24 */ /* 0x000fca000f8e0209 */
[----:B------:R-:W-:Y:S02]  /*8a00*/  SEL R9, R18, R15, !P1 ;  /* 0x0000000f12097207 */ /* 0x000fe40004800000 */
[----:B------:R-:W-:-:S07]  /*8a10*/  SEL R7, R15, R18, !P1 ;  /* 0x000000120f077207 */ /* 0x000fce0004800000 */
.L_x_204:
[----:B------:R-:W-:Y:S05]  /*8a20*/  BSYNC B1 ;  /* 0x0000000000017941 */ /* 0x000fea0003800000 */
.L_x_203:
[----:B------:R-:W-:-:S13]  /*8a30*/  LOP3.LUT P1, RZ, R4, 0xff, RZ, 0xc0, !PT ;  /* 0x000000ff04ff7812 */ /* 0x000fda000782c0ff */
[----:B------:R-:W-:Y:S05]  /*8a40*/  @P1 BRA `(.L_x_207) ;  /* 0xfffffff4004c1947 */ /* 0x000fea000383ffff */
[----:B------:R-:W-:Y:S05]  /*8a50*/  BSYNC B0 ;  /* 0x0000000000007941 */ /* 0x000fea0003800000 */
.L_x_195:
[----:B------:R-:W-:-:S03]  /*8a60*/  UMOV UR4, 0xffffffff ;  /* 0xffffffff00047882 */ /* 0x000fc60000000000 */
[----:B------:R-:W-:Y:S05]  /*8a70*/  BRA.DIV UR4, `(.L_x_208) ;  /* 0x0000000a04387947 */ /* 0x000fea000b800000 */
[----:B------:R-:W-:-:S13]  /*8a80*/  ELECT P6, URZ, PT ;  /* 0x00000000003f782f */ /* 0x000fda00038c0000 */
.L_x_230:
[----:B------:R-:W-:Y:S04]  /*8a90*/  BSSY B0, `(.L_x_209) ;  /* 0x0000073000007945 */ /* 0x000fe80003800000 */
[----:B------:R-:W-:Y:S05]  /*8aa0*/  @!P6 BRA `(.L_x_210) ;  /* 0x0000000400c4e947 */ /* 0x000fea0003800000 */
[----:B------:R-:W-:-:S04]  /*8ab0*/  LOP3.LUT R19, R19, 0x2, RZ, 0xfc, !PT ;  /* 0x0000000213137812 */ /* 0x000fc800078efcff */
[----:B------:R-:W-:-:S13]  /*8ac0*/  ISETP.NE.AND P0, PT, R19, 0x3, PT ;  /* 0x000000031300780c */ /* 0x000fda0003f05270 */
[----:B------:R-:W-:Y:S05]  /*8ad0*/  @!P0 BRA `(.L_x_211) ;  /* 0x0000000000048947 */ /* 0x000fea0003800000 */
[----:B------:R-:W-:Y:S01]  /*8ae0*/  BPT.TRAP 0x1 ;  /* 0x000000040000795c */ /* 0x000fe20000300000 */
.L_x_211:
[----:B------:R-:W0:Y:S01]  /*8af0*/  S2R R3, SR_CgaCtaId ;  /* 0x0000000000037919 */ /* 0x000e220000008800 */
[----:B------:R-:W-:-:S04]  /*8b00*/  MOV R2, 0x400 ;  /* 0x0000040000027802 */ /* 0x000fc80000000f00 */
[----:B0-----:R-:W-:Y:S02]  /*8b10*/  LEA R3, R3, R2, 0x18 ;  /* 0x0000000203037211 */ /* 0x001fe400078ec0ff */
[----:B------:R-:W-:-:S03]  /*8b20*/  SHF.L.U32 R2, R0, 0x1f, RZ ;  /* 0x0000001f00027819 */ /* 0x000fc600000006ff */
[----:B------:R-:W-:-:S04]  /*8b30*/  VIADD R3, R3, 0x60 ;  /* 0x0000006003037836 */ /* 0x000fc80000000000 */
[C---:B------:R-:W-:Y:S02]  /*8b40*/  IMAD R7, R12.reuse, 0x8, R3 ;  /* 0x000000080c077824 */ /* 0x040fe400078e0203 */
[----:B------:R-:W-:Y:S02]  /*8b50*/  VIADD R12, R12, 0x1 ;  /* 0x000000010c0c7836 */ /* 0x000fe40000000000 */
[----:B------:R-:W0:Y:S03]  /*8b60*/  SYNCS.PHASECHK.TRANS64.TRYWAIT P0, [R7+URZ], R2 ;  /* 0x00000002070075a7 */ /* 0x000e26000800017f */
[----:B------:R-:W-:-:S04]  /*8b70*/  ISETP.NE.AND P1, PT, R12, 0xc, PT ;  /* 0x0000000c0c00780c */ /* 0x000fc80003f25270 */
[----:B------:R-:W-:Y:S02]  /*8b80*/  SEL R5, RZ, 0x1, P1 ;  /* 0x00000001ff057807 */ /* 0x000fe40000800000 */
[----:B------:R-:W-:Y:S02]  /*8b90*/  SEL R12, R12, RZ, P1 ;  /* 0x000000ff0c0c7207 */ /* 0x000fe40000800000 */
[----:B------:R-:W-:-:S03]  /*8ba0*/  LOP3.LUT R5, R0, R5, RZ, 0x3c, !PT ;  /* 0x0000000500057212 */ /* 0x000fc600078e3cff */
[----:B------:R-:W-:Y:S01]  /*8bb0*/  IMAD R9, R12, 0x8, R3 ;  /* 0x000000080c097824 */ /* 0x000fe200078e0203 */
[----:B------:R-:W-:Y:S01]  /*8bc0*/  SHF.L.U32 R4, R5, 0x1f, RZ ;  /* 0x0000001f05047819 */ /* 0x000fe200000006ff */
[----:B0-----:R-:W-:Y:S06]  /*8bd0*/  @!P0 BRA `(.L_x_212) ;  /* 0x0000000800008947 */ /* 0x001fec0003800000 */
.L_x_231:
[----:B------:R-:W1:Y:S01]  /*8be0*/  SYNCS.PHASECHK.TRANS64.TRYWAIT P0, [R9+URZ], R4 ;  /* 0x00000004090075a7 */ /* 0x000e62000800017f */
[----:B------:R-:W-:-:S05]  /*8bf0*/  VIADD R0, R12, 0x1 ;  /* 0x000000010c007836 */ /* 0x000fca0000000000 */
[----:B------:R-:W-:-:S04]  /*8c00*/  ISETP.NE.AND P1, PT, R0, 0xc, PT ;  /* 0x0000000c0000780c */ /* 0x000fc80003f25270 */
[----:B0-----:R-:W-:Y:S02]  /*8c10*/  SEL R2, RZ, 0x1, P1 ;  /* 0x00000001ff027807 */ /* 0x001fe40000800000 */
[----:B------:R-:W-:Y:S02]  /*8c20*/  SEL R0, R0, RZ, P1 ;  /* 0x000000ff00007207 */ /* 0x000fe40000800000 */
[----:B------:R-:W-:-:S03]  /*8c30*/  LOP3.LUT R7, R5, R2, RZ, 0x3c, !PT ;  /* 0x0000000205077212 */ /* 0x000fc600078e3cff */
[----:B------:R-:W-:Y:S01]  /*8c40*/  IMAD R6, R0, 0x8, R3 ;  /* 0x0000000800067824 */ /* 0x000fe200078e0203 */
[----:B------:R-:W-:Y:S01]  /*8c50*/  SHF.L.U32 R5, R7, 0x1f, RZ ;  /* 0x0000001f07057819 */ /* 0x000fe200000006ff */
[----:B-1----:R-:W-:Y:S06]  /*8c60*/  @!P0 BRA `(.L_x_213) ;  /* 0x0000000400f08947 */ /* 0x002fec0003800000 */
.L_x_232:
[----:B------:R-:W1:Y:S01]  /*8c70*/  SYNCS.PHASECHK.TRANS64.TRYWAIT P0, [R6+URZ], R5 ;  /* 0x00000005060075a7 */ /* 0x000e62000800017f */
[----:B------:R-:W-:-:S05]  /*8c80*/  VIADD R0, R0, 0x1 ;  /* 0x0000000100007836 */ /* 0x000fca0000000000 */
[----:B------:R-:W-:-:S04]  /*8c90*/  ISETP.NE.AND P1, PT, R0, 0xc, PT ;  /* 0x0000000c0000780c */ /* 0x000fc80003f25270 */
[----:B------:R-:W-:Y:S02]  /*8ca0*/  SEL R2, RZ, 0x1, P1 ;  /* 0x00000001ff027807 */ /* 0x000fe40000800000 */
[----:B------:R-:W-:Y:S02]  /*8cb0*/  SEL R0, R0, RZ, P1 ;  /* 0x000000ff00007207 */ /* 0x000fe40000800000 */
[----:B------:R-:W-:-:S03]  /*8cc0*/  LOP3.LUT R7, R7, R2, RZ, 0x3c, !PT ;  /* 0x0000000207077212 */ /* 0x000fc600078e3cff */
[----:B0-----:R-:W-:Y:S01]  /*8cd0*/  IMAD R9, R0, 0x8, R3 ;  /* 0x0000000800097824 */ /* 0x001fe200078e0203 */
[----:B------:R-:W-:Y:S01]  /*8ce0*/  SHF.L.U32 R4, R7, 0x1f, RZ ;  /* 0x0000001f07047819 */ /* 0x000fe200000006ff */
[----:B-1----:R-:W-:Y:S06]  /*8cf0*/  @!P0 BRA `(.L_x_214) ;  /* 0x0000000400e08947 */ /* 0x002fec0003800000 */
.L_x_233:
        /* <DEDUP_REMOVED lines=9> */
.L_x_234:
        /* <DEDUP_REMOVED lines=9> */
.L_x_235:
        /* <DEDUP_REMOVED lines=9> */
.L_x_236:
        /* <DEDUP_REMOVED lines=9> */
.L_x_237:
        /* <DEDUP_REMOVED lines=9> */
.L_x_238:
        /* <DEDUP_REMOVED lines=9> */
.L_x_239:
        /* <DEDUP_REMOVED lines=9> */
.L_x_240:
[----:B------:R-:W1:Y:S01]  /*90f0*/  SYNCS.PHASECHK.TRANS64.TRYWAIT P0, [R6+URZ], R5 ;  /* 0x00000005060075a7 */ /* 0x000e62000800017f */
[----:B------:R-:W-:-:S05]  /*9100*/  VIADD R0, R0, 0x1 ;  /* 0x0000000100007836 */ /* 0x000fca0000000000 */
[----:B------:R-:W-:-:S04]  /*9110*/  ISETP.NE.AND P1, PT, R0, 0xc, PT ;  /* 0x0000000c0000780c */ /* 0x000fc80003f25270 */
[----:B------:R-:W-:Y:S02]  /*9120*/  SEL R2, RZ, 0x1, P1 ;  /* 0x00000001ff027807 */ /* 0x000fe40000800000 */
[----:B------:R-:W-:Y:S02]  /*9130*/  SEL R0, R0, RZ, P1 ;  /* 0x000000ff00007207 */ /* 0x000fe40000800000 */
[----:B------:R-:W-:Y:S01]  /*9140*/  LOP3.LUT R2, R7, R2, RZ, 0x3c, !PT ;  /* 0x0000000207027212 */ /* 0x000fe200078e3cff */
[----:B-1----:R-:W-:Y:S06]  /*9150*/  @!P0 BRA `(.L_x_222) ;  /* 0x0000000400688947 */ /* 0x002fec0003800000 */
.L_x_241:
[----:B------:R-:W-:Y:S01]  /*9160*/  IMAD R3, R0, 0x8, R3 ;  /* 0x0000000800037824 */ /* 0x000fe200078e0203 */
[----:B------:R-:W-:-:S07]  /*9170*/  SHF.L.U32 R0, R2, 0x1f, RZ ;  /* 0x0000001f02007819 */ /* 0x000fce00000006ff */
.L_x_223:
[----:B--2---:R2:W3:Y:S02]  /*9180*/  SYNCS.PHASECHK.TRANS64.TRYWAIT P0, [R3+URZ], R0 ;  /* 0x00000000030075a7 */ /* 0x0044e4000800017f */
[----:B---3--:R-:W-:Y:S05]  /*9190*/  @!P0 NANOSLEEP.SYNCS 0x989680 ;  /* 0x009896800000895d */ /* 0x008fea0003900000 */
[----:B------:R-:W3:Y:S02]  /*91a0*/  @!P0 SYNCS.PHASECHK.TRANS64 P0, [R3+URZ], R0 ;  /* 0x00000000030085a7 */ /* 0x000ee4000800007f */
[----:B---3--:R-:W-:Y:S05]  /*91b0*/  @!P0 BRA `(.L_x_223) ;  /* 0xfffffffc00f08947 */ /* 0x008fea000383ffff */
.L_x_210:
[----:B------:R-:W-:Y:S05]  /*91c0*/  BSYNC B0 ;  /* 0x0000000000007941 */ /* 0x000fea0003800000 */
.L_x_209:
[----:B------:R-:W-:Y:S05]  /*91d0*/  EXIT ;  /* 0x000000000000794d */ /* 0x000fea0003800000 */
.L_x_18:
[----:B---3--:R3:W4:Y:S02]  /*91e0*/  SYNCS.PHASECHK.TRANS64.TRYWAIT P1, [R3+URZ], R0 ;  /* 0x00000000030075a7 */ /* 0x008724000802017f */
[----:B----4-:R-:W-:Y:S05]  /*91f0*/  @!P1 NANOSLEEP.SYNCS 0x989680 ;  /* 0x009896800000995d */ /* 0x010fea0003900000 */
[----:B------:R-:W4:Y:S02]  /*9200*/  @!P1 SYNCS.PHASECHK.TRANS64 P1, [R3+URZ], R0 ;  /* 0x00000000030095a7 */ /* 0x000f24000802007f */
[----:B----4-:R-:W-:Y:S05]  /*9210*/  @!P1 BRA `(.L_x_18) ;  /* 0xfffffffc00f09947 */ /* 0x010fea000383ffff */
[----:B------:R-:W-:Y:S05]  /*9220*/  BRA `(.L_x_17) ;  /* 0xffffff8000447947 */ /* 0x000fea000383ffff */
.L_x_23:
[----:B-1----:R-:W-:-:S04]  /*9230*/  IMAD.U32 R5, RZ, RZ, UR8 ;  /* 0x00000008ff057e24 */ /* 0x002fc8000f8e00ff */
[----:B------:R1:W2:Y:S03]  /*9240*/  SYNCS.PHASECHK.TRANS64.TRYWAIT P1, [R5+URZ], R4 ;  /* 0x00000004050075a7 */ /* 0x0002a6000802017f */
[----:B--2---:R-:W-:Y:S05]  /*9250*/  @!P1 NANOSLEEP.SYNCS 0x989680 ;  /* 0x009896800000995d */ /* 0x004fea0003900000 */
[----:B------:R-:W2:Y:S02]  /*9260*/  @!P1 SYNCS.PHASECHK.TRANS64 P1, [R5+URZ], R4 ;  /* 0x00000004050095a7 */ /* 0x000ea4000802007f */
[----:B--2---:R-:W-:Y:S05]  /*9270*/  @!P1 BRA `(.L_x_23) ;  /* 0xfffffffc00ec9947 */ /* 0x004fea000383ffff */
[----:B------:R-:W-:Y:S05]  /*9280*/  BRA `(.L_x_22) ;  /* 0xffffff8400ac7947 */ /* 0x000fea000383ffff */
.L_x_196:
[----:B------:R-:W-:Y:S01]  /*9290*/  BSSY B1, `(.L_x_224) ;  /* 0x0000006000017945 */ /* 0x000fe20003800000 */
[----:B------:R-:W-:-:S07]  /*92a0*/  IMAD.MOV.U32 R15, RZ, RZ, -0x1 ;  /* 0xffffffffff0f7424 */ /* 0x000fce00078e00ff */
[----:B------:R-:W-:Y:S05]  /*92b0*/  WARPSYNC.COLLECTIVE R15, `(.L_x_225) ;  /* 0x000000000f0c7348 */ /* 0x000fea0003c00000 */
[----:B------:R-:W-:Y:S02]  /*92c0*/  ELECT P6, UR62, PT ;  /* 0x00000000003e782f */ /* 0x000fe400038c0000 */
[----:B------:R-:W-:Y:S01]  /*92d0*/  MOV R14, UR62 ;  /* 0x0000003e000e7c02 */ /* 0x000fe20008000f00 */
[----:B------:R-:W-:Y:S10]  /*92e0*/  ENDCOLLECTIVE ;  /* 0x000000000000791b */ /* 0x000ff40003800000 */
.L_x_225:
[----:B------:R-:W-:Y:S05]  /*92f0*/  BSYNC B1 ;  /* 0x0000000000017941 */ /* 0x000fea0003800000 */
.L_x_224:
[----:B------:R-:W-:Y:S05]  /*9300*/  BRA `(.L_x_226) ;  /* 0xffffffec00287947 */ /* 0x000fea000383ffff */
.L_x_199:
[----:B0-----:R0:W1:Y:S02]  /*9310*/  SYNCS.PHASECHK.TRANS64.TRYWAIT P1, [R14+URZ+0x60], R7 ;  /* 0x000060070e0075a7 */ /* 0x001064000802017f */
[----:B-1----:R-:W-:Y:S05]  /*9320*/  @!P1 NANOSLEEP.SYNCS 0x989680 ;  /* 0x009896800000995d */ /* 0x002fea0003900000 */
[----:B------:R-:W1:Y:S02]  /*9330*/  @!P1 SYNCS.PHASECHK.TRANS64 P1, [R14+URZ+0x60], R7 ;  /* 0x000060070e0095a7 */ /* 0x000e64000802007f */
[----:B-1----:R-:W-:Y:S05]  /*9340*/  @!P1 BRA `(.L_x_199) ;  /* 0xfffffffc00f09947 */ /* 0x002fea000383ffff */
[----:B------:R-:W-:Y:S05]  /*9350*/  BRA `(.L_x_227) ;  /* 0xffffffec005c7947 */ /* 0x000fea000383ffff */
.L_x_208:
[----:B------:R-:W-:Y:S01]  /*9360*/  BSSY B0, `(.L_x_228) ;  /* 0x0000006000007945 */ /* 0x000fe20003800000 */
[----:B------:R-:W-:-:S07]  /*9370*/  IMAD.MOV.U32 R15, RZ, RZ, -0x1 ;  /* 0xffffffffff0f7424 */ /* 0x000fce00078e00ff */
[----:B------:R-:W-:Y:S05]  /*9380*/  WARPSYNC.COLLECTIVE R15, `(.L_x_229) ;  /* 0x000000000f0c7348 */ /* 0x000fea0003c00000 */
[----:B------:R-:W-:Y:S02]  /*9390*/  ELECT P6, UR62, PT ;  /* 0x00000000003e782f */ /* 0x000fe400038c0000 */
[----:B------:R-:W-:Y:S01]  /*93a0*/  MOV R14, UR62 ;  /* 0x0000003e000e7c02 */ /* 0x000fe20008000f00 */
[----:B------:R-:W-:Y:S10]  /*93b0*/  ENDCOLLECTIVE ;  /* 0x000000000000791b */ /* 0x000ff40003800000 */
.L_x_229:
[----:B------:R-:W-:Y:S05]  /*93c0*/  BSYNC B0 ;  /* 0x0000000000007941 */ /* 0x000fea0003800000 */
.L_x_228:
[----:B------:R-:W-:Y:S05]  /*93d0*/  BRA `(.L_x_230) ;  /* 0xfffffff400ac7947 */ /* 0x000fea000383ffff */
.L_x_212:
[----:B0-----:R0:W1:Y:S02]  /*93e0*/  SYNCS.PHASECHK.TRANS64.TRYWAIT P0, [R7+URZ], R2 ;  /* 0x00000002070075a7 */ /* 0x001064000800017f */
[----:B-1----:R-:W-:Y:S05]  /*93f0*/  @!P0 NANOSLEEP.SYNCS 0x989680 ;  /* 0x009896800000895d */ /* 0x002fea0003900000 */
[----:B------:R-:W1:Y:S02]  /*9400*/  @!P0 SYNCS.PHASECHK.TRANS64 P0, [R7+URZ], R2 ;  /* 0x00000002070085a7 */ /* 0x000e64000800007f */
[----:B-1----:R-:W-:Y:S05]  /*9410*/  @!P0 BRA `(.L_x_212) ;  /* 0xfffffffc00f08947 */ /* 0x002fea000383ffff */
[----:B------:R-:W-:Y:S05]  /*9420*/  BRA `(.L_x_231) ;  /* 0xfffffff400ec7947 */ /* 0x000fea000383ffff */
.L_x_213:
[----:B0-----:R0:W1:Y:S02]  /*9430*/  SYNCS.PHASECHK.TRANS64.TRYWAIT P0, [R9+URZ], R4 ;  /* 0x00000004090075a7 */ /* 0x001064000800017f */
[----:B-1----:R-:W-:Y:S05]  /*9440*/  @!P0 NANOSLEEP.SYNCS 0x989680 ;  /* 0x009896800000895d */ /* 0x002fea0003900000 */
[----:B------:R-:W1:Y:S02]  /*9450*/  @!P0 SYNCS.PHASECHK.TRANS64 P0, [R9+URZ], R4 ;  /* 0x00000004090085a7 */ /* 0x000e64000800007f */
[----:B-1----:R-:W-:Y:S05]  /*9460*/  @!P0 BRA `(.L_x_213) ;  /* 0xfffffffc00f08947 */ /* 0x002fea000383ffff */
[----:B------:R-:W-:Y:S05]  /*9470*/  BRA `(.L_x_232) ;  /* 0xfffffff400fc7947 */ /* 0x000fea000383ffff */
.L_x_214:
[----:B0-----:R0:W1:Y:S02]  /*9480*/  SYNCS.PHASECHK.TRANS64.TRYWAIT P0, [R6+URZ], R5 ;  /* 0x00000005060075a7 */ /* 0x001064000800017f */
[----:B-1----:R-:W-:Y:S05]  /*9490*/  @!P0 NANOSLEEP.SYNCS 0x989680 ;  /* 0x009896800000895d */ /* 0x002fea0003900000 */
[----:B------:R-:W1:Y:S02]  /*94a0*/  @!P0 SYNCS.PHASECHK.TRANS64 P0, [R6+URZ], R5 ;  /* 0x00000005060085a7 */ /* 0x000e64000800007f */
[----:B-1----:R-:W-:Y:S05]  /*94b0*/  @!P0 BRA `(.L_x_214) ;  /* 0xfffffffc00f08947 */ /* 0x002fea000383ffff */
[----:B------:R-:W-:Y:S05]  /*94c0*/  BRA `(.L_x_233) ;  /* 0xfffffff8000c7947 */ /* 0x000fea000383ffff */
.L_x_215:
[----:B0-----:R0:W1:Y:S02]  /*94d0*/  SYNCS.PHASECHK.TRANS64.TRYWAIT P0, [R9+URZ], R4 ;  /* 0x00000004090075a7 */ /* 0x001064000800017f */
[----:B-1----:R-:W-:Y:S05]  /*94e0*/  @!P0 NANOSLEEP.SYNCS 0x989680 ;  /* 0x009896800000895d */ /* 0x002fea0003900000 */
[----:B------:R-:W1:Y:S02]  /*94f0*/  @!P0 SYNCS.PHASECHK.TRANS64 P0, [R9+URZ], R4 ;  /* 0x00000004090085a7 */ /* 0x000e64000800007f */
[----:B-1----:R-:W-:Y:S05]  /*9500*/  @!P0 BRA `(.L_x_215) ;  /* 0xfffffffc00f08947 */ /* 0x002fea000383ffff */
[----:B------:R-:W-:Y:S05]  /*9510*/  BRA `(.L_x_234) ;  /* 0xfffffff8001c7947 */ /* 0x000fea000383ffff */
.L_x_216:
[----:B0-----:R0:W1:Y:S02]  /*9520*/  SYNCS.PHASECHK.TRANS64.TRYWAIT P0, [R6+URZ], R5 ;  /* 0x00000005060075a7 */ /* 0x001064000800017f */
[----:B-1----:R-:W-:Y:S05]  /*9530*/  @!P0 NANOSLEEP.SYNCS 0x989680 ;  /* 0x009896800000895d */ /* 0x002fea0003900000 */
[----:B------:R-:W1:Y:S02]  /*9540*/  @!P0 SYNCS.PHASECHK.TRANS64 P0, [R6+URZ], R5 ;  /* 0x00000005060085a7 */ /* 0x000e64000800007f */
[----:B-1----:R-:W-:Y:S05]  /*9550*/  @!P0 BRA `(.L_x_216) ;  /* 0xfffffffc00f08947 */ /* 0x002fea000383ffff */
[----:B------:R-:W-:Y:S05]  /*9560*/  BRA `(.L_x_235) ;  /* 0xfffffff8002c7947 */ /* 0x000fea000383ffff */
.L_x_217:
[----:B0-----:R0:W1:Y:S02]  /*9570*/  SYNCS.PHASECHK.TRANS64.TRYWAIT P0, [R9+URZ], R4 ;  /* 0x00000004090075a7 */ /* 0x001064000800017f */
[----:B-1----:R-:W-:Y:S05]  /*9580*/  @!P0 NANOSLEEP.SYNCS 0x989680 ;  /* 0x009896800000895d */ /* 0x002fea0003900000 */
[----:B------:R-:W1:Y:S02]  /*9590*/  @!P0 SYNCS.PHASECHK.TRANS64 P0, [R9+URZ], R4 ;  /* 0x00000004090085a7 */ /* 0x000e64000800007f */
[----:B-1----:R-:W-:Y:S05]  /*95a0*/  @!P0 BRA `(.L_x_217) ;  /* 0xfffffffc00f08947 */ /* 0x002fea000383ffff */
[----:B------:R-:W-:Y:S05]  /*95b0*/  BRA `(.L_x_236) ;  /* 0xfffffff8003c7947 */ /* 0x000fea000383ffff */
.L_x_218:
[----:B0-----:R0:W1:Y:S02]  /*95c0*/  SYNCS.PHASECHK.TRANS64.TRYWAIT P0, [R6+URZ], R5 ;  /* 0x00000005060075a7 */ /* 0x001064000800017f */
[----:B-1----:R-:W-:Y:S05]  /*95d0*/  @!P0 NANOSLEEP.SYNCS 0x989680 ;  /* 0x009896800000895d */ /* 0x002fea0003900000 */
[----:B------:R-:W1:Y:S02]  /*95e0*/  @!P0 SYNCS.PHASECHK.TRANS64 P0, [R6+URZ], R5 ;  /* 0x00000005060085a7 */ /* 0x000e64000800007f */
[----:B-1----:R-:W-:Y:S05]  /*95f0*/  @!P0 BRA `(.L_x_218) ;  /* 0xfffffffc00f08947 */ /* 0x002fea000383ffff */
[----:B------:R-:W-:Y:S05]  /*9600*/  BRA `(.L_x_237) ;  /* 0xfffffff8004c7947 */ /* 0x000fea000383ffff */
.L_x_219:
[----:B0-----:R0:W1:Y:S02]  /*9610*/  SYNCS.PHASECHK.TRANS64.TRYWAIT P0, [R9+URZ], R4 ;  /* 0x00000004090075a7 */ /* 0x001064000800017f */
[----:B-1----:R-:W-:Y:S05]  /*9620*/  @!P0 NANOSLEEP.SYNCS 0x989680 ;  /* 0x009896800000895d */ /* 0x002fea0003900000 */
[----:B------:R-:W1:Y:S02]  /*9630*/  @!P0 SYNCS.PHASECHK.TRANS64 P0, [R9+URZ], R4 ;  /* 0x00000004090085a7 */ /* 0x000e64000800007f */
[----:B-1----:R-:W-:Y:S05]  /*9640*/  @!P0 BRA `(.L_x_219) ;  /* 0xfffffffc00f08947 */ /* 0x002fea000383ffff */
[----:B------:R-:W-:Y:S05]  /*9650*/  BRA `(.L_x_238) ;  /* 0xfffffff8005c7947 */ /* 0x000fea000383ffff */
.L_x_220:
[----:B0-----:R0:W1:Y:S02]  /*9660*/  SYNCS.PHASECHK.TRANS64.TRYWAIT P0, [R6+URZ], R5 ;  /* 0x00000005060075a7 */ /* 0x001064000800017f */
[----:B-1----:R-:W-:Y:S05]  /*9670*/  @!P0 NANOSLEEP.SYNCS 0x989680 ;  /* 0x009896800000895d */ /* 0x002fea0003900000 */
[----:B------:R-:W1:Y:S02]  /*9680*/  @!P0 SYNCS.PHASECHK.TRANS64 P0, [R6+URZ], R5 ;  /* 0x00000005060085a7 */ /* 0x000e64000800007f */
[----:B-1----:R-:W-:Y:S05]  /*9690*/  @!P0 BRA `(.L_x_220) ;  /* 0xfffffffc00f08947 */ /* 0x002fea000383ffff */
[----:B------:R-:W-:Y:S05]  /*96a0*/  BRA `(.L_x_239) ;  /* 0xfffffff8006c7947 */ /* 0x000fea000383ffff */
.L_x_221:
[----:B0-----:R0:W1:Y:S02]  /*96b0*/  SYNCS.PHASECHK.TRANS64.TRYWAIT P0, [R9+URZ], R4 ;  /* 0x00000004090075a7 */ /* 0x001064000800017f */
[----:B-1----:R-:W-:Y:S05]  /*96c0*/  @!P0 NANOSLEEP.SYNCS 0x989680 ;  /* 0x009896800000895d */ /* 0x002fea0003900000 */
[----:B------:R-:W1:Y:S02]  /*96d0*/  @!P0 SYNCS.PHASECHK.TRANS64 P0, [R9+URZ], R4 ;  /* 0x00000004090085a7 */ /* 0x000e64000800007f */
[----:B-1----:R-:W-:Y:S05]  /*96e0*/  @!P0 BRA `(.L_x_221) ;  /* 0xfffffffc00f08947 */ /* 0x002fea000383ffff */
[----:B------:R-:W-:Y:S05]  /*96f0*/  BRA `(.L_x_240) ;  /* 0xfffffff8007c7947 */ /* 0x000fea000383ffff */
.L_x_222:
[----:B-1----:R1:W2:Y:S02]  /*9700*/  SYNCS.PHASECHK.TRANS64.TRYWAIT P0, [R6+URZ], R5 ;  /* 0x00000005060075a7 */ /* 0x0022a4000800017f */
[----:B--2---:R-:W-:Y:S05]  /*9710*/  @!P0 NANOSLEEP.SYNCS 0x989680 ;  /* 0x009896800000895d */ /* 0x004fea0003900000 */
[----:B------:R-:W2:Y:S02]  /*9720*/  @!P0 SYNCS.PHASECHK.TRANS64 P0, [R6+URZ], R5 ;  /* 0x00000005060085a7 */ /* 0x000ea4000800007f */
[----:B--2---:R-:W-:Y:S05]  /*9730*/  @!P0 BRA `(.L_x_222) ;  /* 0xfffffffc00f08947 */ /* 0x004fea000383ffff */
[----:B------:R-:W-:Y:S05]  /*9740*/  BRA `(.L_x_241) ;  /* 0xfffffff800847947 */ /* 0x000fea000383ffff */
.L_x_242:
[----:B------:R-:W-:-:S00]  /*9750*/  BRA `(.L_x_242) ;  /* 0xfffffffc00fc7947 */ /* 0x000fc0000383ffff */
[----:B------:R-:W-:-:S00]  /*9760*/  NOP ;  /* 0x0000000000007918 */ /* 0x000fc00000000000 */
        /* <DEDUP_REMOVED lines=9> */
.L_x_243:


//--------------------- .nv.global.init           --------------------------
	.section	.nv.global.init,"aw",@progbits
.nv.global.init:
	.type		$str$22,@object
	.size		$str$22,($str$23 - $str$22)
$str$22:
        /*0000*/ 	.byte	0x6b, 0x5f, 0x74, 0x69, 0x6c, 0x65, 0x5f, 0x63, 0x6f, 0x75, 0x6e, 0x74, 0x20, 0x3e, 0x3d, 0x20
        /*0010*/ 	.byte	0x31, 0x00
	.type		$str$23,@object
	.size		$str$23,(__unnamed_1 - $str$23)
$str$23:
        /*0012*/ 	.byte	0x2f, 0x74, 0x6d, 0x70, 0x2f, 0x63, 0x75, 0x74, 0x6c, 0x61, 0x73, 0x73, 0x5f, 0x73, 0x77, 0x65
        /*0022*/ 	.byte	0x65, 0x70, 0x5f, 0x73, 0x72, 0x63, 0x2f, 0x69, 0x6e, 0x63, 0x6c, 0x75, 0x64, 0x65, 0x2f, 0x63
        /*0032*/ 	.byte	0x75, 0x74, 0x6c, 0x61, 0x73, 0x73, 0x2f, 0x67, 0x65, 0x6d, 0x6d, 0x2f, 0x63, 0x6f, 0x6c, 0x6c
        /*0042*/ 	.byte	0x65, 0x63, 0x74, 0x69, 0x76, 0x65, 0x2f, 0x73, 0x6d, 0x39, 0x30, 0x5f, 0x6d, 0x6d, 0x61, 0x5f
        /*0052*/ 	.byte	0x74, 0x6d, 0x61, 0x5f, 0x67, 0x6d, 0x6d, 0x61, 0x5f, 0x73, 0x73, 0x5f, 0x77, 0x61, 0x72, 0x70
        /*0062*/ 	.byte	0x73, 0x70, 0x65, 0x63, 0x69, 0x61, 0x6c, 0x69, 0x7a, 0x65, 0x64, 0x2e, 0x68, 0x70, 0x70, 0x00
	.type		__unnamed_1,@object
	.size		__unnamed_1,(.L_0 - __unnamed_1)
__unnamed_1:
        /*0072*/ 	.byte	0x76, 0x6f, 0x69, 0x64, 0x20, 0x63, 0x75, 0x74, 0x6c, 0x61, 0x73, 0x73, 0x3a, 0x3a, 0x67, 0x65
        /* <DEDUP_REMOVED lines=180> */
        /*0bc2*/ 	.byte	0x69, 0x74, 0x79, 0x5d, 0x00
.L_0:


//--------------------- .nv.shared._ZN7cutlass13device_kernelINS_4gemm6kernel13GemmUniversalIN4cute5tupleIJiiiiEEENS1_10collective13CollectiveMmaINS1_34MainloopSm90TmaGmmaWarpSpecializedILi12ENS5_IJNS4_1CILi1EEESB_SB_EEENS1_35KernelTmaWarpSpecializedCooperativeEEENS5_IJNSA_ILi128EEENSA_ILi160EEENSA_ILi32EEEEEENS_10bfloat16_tENS5_IJlSB_lEEESJ_SK_NS4_8TiledMMAINS4_8MMA_AtomIJNS4_4SM904GMMA27MMA_64x32x16_F32BF16BF16_SSILNSO_5MajorE0ELSQ_0ELNSO_7ScaleInE1ELSR_1EEEEEENS4_6LayoutINS5_IJNSA_ILi2EEESB_SB_EEENS5_IJSB_NSA_ILi0EEESX_EEEEENS5_IJNS4_10UnderscoreES10_S10_EEEEENS4_13SM90_TMA_LOADENS4_14ComposedLayoutINS4_7SwizzleILi2ELi4ELi3EEENS4_18smem_ptr_flag_bitsILi16EEENSU_INS5_IJNSA_ILi8EEESH_EEENS5_IJSH_SB_EEEEEEEvNS4_8identityES13_S1D_vS1E_EENS_8epilogue10collective6detail29Sm90TmaWarpSpecializedAdapterINS1H_15DefaultEpilogueISJ_SK_SK_NS1G_6thread17LinearCombinationISJ_Li1EffLNS1L_9ScaleType4KindE0ELNS_15FloatRoundStyleE2ESJ_EENS1_15EpilogueDefaultEEEEEvvEEEEvNT_6ParamsE --------------------------
	.section	.nv.shared._ZN7cutlass13device_kernelINS_4gemm6kernel13GemmUniversalIN4cute5tupleIJiiiiEEENS1_10collective13CollectiveMmaINS1_34MainloopSm90TmaGmmaWarpSpecializedILi12ENS5_IJNS4_1CILi1EEESB_SB_EEENS1_35KernelTmaWarpSpecializedCooperativeEEENS5_IJNSA_ILi128EEENSA_ILi160EEENSA_ILi32EEEEEENS_10bfloat16_tENS5_IJlSB_lEEESJ_SK_NS4_8TiledMMAINS4_8MMA_AtomIJNS4_4SM904GMMA27MMA_64x32x16_F32BF16BF16_SSILNSO_5MajorE0ELSQ_0ELNSO_7ScaleInE1ELSR_1EEEEEENS4_6LayoutINS5_IJNSA_ILi2EEESB_SB_EEENS5_IJSB_NSA_ILi0EEESX_EEEEENS5_IJNS4_10UnderscoreES10_S10_EEEEENS4_13SM90_TMA_LOADENS4_14ComposedLayoutINS4_7SwizzleILi2ELi4ELi3EEENS4_18smem_ptr_flag_bitsILi16EEENSU_INS5_IJNSA_ILi8EEESH_EEENS5_IJSH_SB_EEEEEEEvNS4_8identityES13_S1D_vS1E_EENS_8epilogue10collective6detail29Sm90TmaWarpSpecializedAdapterINS1H_15DefaultEpilogueISJ_SK_SK_NS1G_6thread17LinearCombinationISJ_Li1EffLNS1L_9ScaleType4KindE0ELNS_15FloatRoundStyleE2ESJ_EENS1_15EpilogueDefaultEEEEEvvEEEEvNT_6ParamsE,"aw",@nobits
	.sectionflags	@""
	.align	16
	.zero		1024


//--------------------- .nv.shared.reserved.0     --------------------------
	.section	.nv.shared.reserved.0,"aw",@nobits
	.weak		__nv_reservedSMEM_offset_0_alias
	.size		__nv_reservedSMEM_offset_0_alias, 0, 0
	.other		__nv_reservedSMEM_offset_0_alias,@"STO_CUDA_RESERVED_SHARED STV_DEFAULT"
__nv_reservedSMEM_offset_0_alias:
	.zero		0


//--------------------- .nv.global                --------------------------
	.section	.nv.global,"aw",@nobits
.nv.global:
	.type		_ZN39_INTERNAL_4173c078_4_k_cu_3021646b_40254cute1_E,@object
	.size		_ZN39_INTERNAL_4173c078_4_k_cu_3021646b_40254cute1_E,(_ZN39_INTERNAL_4173c078_4_k_cu_3021646b_40254cuda3std3__45__cpo6cbeginE - _ZN39_INTERNAL_4173c078_4_k_cu_3021646b_40254cute1_E)
_ZN39_INTERNAL_4173c078_4_k_cu_3021646b_40254cute1_E:
	.zero		1
	.type		_ZN39_INTERNAL_4173c078_4_k_cu_3021646b_40254cuda3std3__45__cpo6cbeginE,@object
	.size		_ZN39_INTERNAL_4173c078_4_k_cu_3021646b_40254cuda3std3__45__cpo6cbeginE,(_ZN39_INTERNAL_4173c078_4_k_cu_3021646b_40254cuda3std3__48in_placeE - _ZN39_INTERNAL_4173c078_4_k_cu_3021646b_40254cuda3std3__45__cpo6cbeginE)
_ZN39_INTERNAL_4173c078_4_k_cu_3021646b_40254cuda3std3__45__cpo6cbeginE:
	.zero		1
	.type		_ZN39_INTERNAL_4173c078_4_k_cu_3021646b_40254cuda3std3__48in_placeE,@object
	.size		_ZN39_INTERNAL_4173c078_4_k_cu_3021646b_40254cuda3std3__48in_placeE,(_ZN39_INTERNAL_4173c078_4_k_cu_3021646b_40254cuda3std6ranges3__45__cpo9iter_moveE - _ZN39_INTERNAL_4173c078_4_k_cu_3021646b_40254cuda3std3__48in_placeE)
_ZN39_INTERNAL_4173c078_4_k_cu_3021646b_40254cuda3std3__48in_placeE:
	.zero		1
	.type		_ZN39_INTERNAL_4173c078_4_k_cu_3021646b_40254cuda3std6ranges3__45__cpo9iter_moveE,@object
	.size		_ZN39_INTERNAL_4173c078_4_k_cu_3021646b_40254cuda3std6ranges3__45__cpo9iter_moveE,(_ZN39_INTERNAL_4173c078_4_k_cu_3021646b_40254cuda3std3__45__cpo5beginE - _ZN39_INTERNAL_4173c078_4_k_cu_3021646b_40254cuda3std6ranges3__45__cpo9iter_moveE)
_ZN39_INTERNAL_4173c078_4_k_cu_3021646b_40254cuda3std6ranges3__45__cpo9iter_moveE:
	.zero		1
	.type		_ZN39_INTERNAL_4173c078_4_k_cu_3021646b_40254cuda3std3__45__cpo5beginE,@object
	.size		_ZN39_INTERNAL_4173c078_4_k_cu_3021646b_40254cuda3std3__45__cpo5beginE,(_ZN39_INTERNAL_4173c078_4_k_cu_3021646b_40254cuda3std3__441_GLOBAL__N__4173c078_4_k_cu_3021646b_40256ignoreE - _ZN39_INTERNAL_4173c078_4_k_cu_3021646b_40254cuda3std3__45__cpo5beginE)
_ZN39_INTERNAL_4173c078_4_k_cu_3021646b_40254cuda3std3__45__cpo5beginE:
	.zero		1
	.type		_ZN39_INTERNAL_4173c078_4_k_cu_3021646b_40254cuda3std3__441_GLOBAL__N__4173c078_4_k_cu_3021646b_40256ignoreE,@object
	.size		_ZN39_INTERNAL_4173c078_4_k_cu_3021646b_40254cuda3std3__441_GLOBAL__N__4173c078_4_k_cu_3021646b_40256ignoreE,(_ZN39_INTERNAL_4173c078_4_k_cu_3021646b_40254cute7productE - _ZN39_INTERNAL_4173c078_4_k_cu_3021646b_40254cuda3std3__441_GLOBAL__N__4173c078_4_k_cu_3021646b_40256ignoreE)
_ZN39_INTERNAL_4173c078_4_k_cu_3021646b_40254cuda3std3__441_GLOBAL__N__4173c078_4_k_cu_3021646b_40256ignoreE:
	.zero		1
	.type		_ZN39_INTERNAL_4173c078_4_k_cu_3021646b_40254cute7productE,@object
	.size		_ZN39_INTERNAL_4173c078_4_k_cu_3021646b_40254cute7productE,(_ZN39_INTERNAL_4173c078_4_k_cu_3021646b_40254cuda3std3__45__cpo3endE - _ZN39_INTERNAL_4173c078_4_k_cu_3021646b_40254cute7productE)
_ZN39_INTERNAL_4173c078_4_k_cu_3021646b_40254cute7productE:
	.zero		1
	.type		_ZN39_INTERNAL_4173c078_4_k_cu_3021646b_40254cuda3std3__45__cpo3endE,@object
	.size		_ZN39_INTERNAL_4173c078_4_k_cu_3021646b_40254cuda3std3__45__cpo3endE,(_ZN39_INTERNAL_4173c078_4_k_cu_3021646b_40254cuda3std3__419piecewise_constructE - _ZN39_INTERNAL_4173c078_4_k_cu_3021646b_40254cuda3std3__45__cpo3endE)
_ZN39_INTERNAL_4173c078_4_k_cu_3021646b_40254cuda3std3__45__cpo3endE:
	.zero		1
	.type		_ZN39_INTERNAL_4173c078_4_k_cu_3021646b_40254cuda3std3__419piecewise_constructE,@object
	.size		_ZN39_INTERNAL_4173c078_4_k_cu_3021646b_40254cuda3std3__419piecewise_constructE,(_ZN39_INTERNAL_4173c078_4_k_cu_3021646b_40254cuda3std3__45__cpo4cendE - _ZN39_INTERNAL_4173c078_4_k_cu_3021646b_40254cuda3std3__419piecewise_constructE)
_ZN39_INTERNAL_4173c078_4_k_cu_3021646b_40254cuda3std3__419piecewise_constructE:
	.zero		1
	.type		_ZN39_INTERNAL_4173c078_4_k_cu_3021646b_40254cuda3std3__45__cpo4cendE,@object
	.size		_ZN39_INTERNAL_4173c078_4_k_cu_3021646b_40254cuda3std3__45__cpo4cendE,(_ZN39_INTERNAL_4173c078_4_k_cu_3021646b_40254cuda3std6ranges3__45__cpo4swapE - _ZN39_INTERNAL_4173c078_4_k_cu_3021646b_40254cuda3std3__45__cpo4cendE)
_ZN39_INTERNAL_4173c078_4_k_cu_3021646b_40254cuda3std3__45__cpo4cendE:
	.zero		1
	.type		_ZN39_INTERNAL_4173c078_4_k_cu_3021646b_40254cuda3std6ranges3__45__cpo4swapE,@object
	.size		_ZN39_INTERNAL_4173c078_4_k_cu_3021646b_40254cuda3std6ranges3__45__cpo4swapE,(.L_8 - _ZN39_INTERNAL_4173c078_4_k_cu_3021646b_40254cuda3std6ranges3__45__cpo4swapE)
_ZN39_INTERNAL_4173c078_4_k_cu_3021646b_40254cuda3std6ranges3__45__cpo4swapE:
	.zero		1
.L_8:


//--------------------- .nv.constant0._ZN7cutlass13device_kernelINS_4gemm6kernel13GemmUniversalIN4cute5tupleIJiiiiEEENS1_10collective13CollectiveMmaINS1_34MainloopSm90TmaGmmaWarpSpecializedILi12ENS5_IJNS4_1CILi1EEESB_SB_EEENS1_35KernelTmaWarpSpecializedCooperativeEEENS5_IJNSA_ILi128EEENSA_ILi160EEENSA_ILi32EEEEEENS_10bfloat16_tENS5_IJlSB_lEEESJ_SK_NS4_8TiledMMAINS4_8MMA_AtomIJNS4_4SM904GMMA27MMA_64x32x16_F32BF16BF16_SSILNSO_5MajorE0ELSQ_0ELNSO_7ScaleInE1ELSR_1EEEEEENS4_6LayoutINS5_IJNSA_ILi2EEESB_SB_EEENS5_IJSB_NSA_ILi0EEESX_EEEEENS5_IJNS4_10UnderscoreES10_S10_EEEEENS4_13SM90_TMA_LOADENS4_14ComposedLayoutINS4_7SwizzleILi2ELi4ELi3EEENS4_18smem_ptr_flag_bitsILi16EEENSU_INS5_IJNSA_ILi8EEESH_EEENS5_IJSH_SB_EEEEEEEvNS4_8identityES13_S1D_vS1E_EENS_8epilogue10collective6detail29Sm90TmaWarpSpecializedAdapterINS1H_15DefaultEpilogueISJ_SK_SK_NS1G_6thread17LinearCombinationISJ_Li1EffLNS1L_9ScaleType4KindE0ELNS_15FloatRoundStyleE2ESJ_EENS1_15EpilogueDefaultEEEEEvvEEEEvNT_6ParamsE --------------------------
	.section	.nv.constant0._ZN7cutlass13device_kernelINS_4gemm6kernel13GemmUniversalIN4cute5tupleIJiiiiEEENS1_10collective13CollectiveMmaINS1_34MainloopSm90TmaGmmaWarpSpecializedILi12ENS5_IJNS4_1CILi1EEESB_SB_EEENS1_35KernelTmaWarpSpecializedCooperativeEEENS5_IJNSA_ILi128EEENSA_ILi160EEENSA_ILi32EEEEEENS_10bfloat16_tENS5_IJlSB_lEEESJ_SK_NS4_8TiledMMAINS4_8MMA_AtomIJNS4_4SM904GMMA27MMA_64x32x16_F32BF16BF16_SSILNSO_5MajorE0ELSQ_0ELNSO_7ScaleInE1ELSR_1EEEEEENS4_6LayoutINS5_IJNSA_ILi2EEESB_SB_EEENS5_IJSB_NSA_ILi0EEESX_EEEEENS5_IJNS4_10UnderscoreES10_S10_EEEEENS4_13SM90_TMA_LOADENS4_14ComposedLayoutINS4_7SwizzleILi2ELi4ELi3EEENS4_18smem_ptr_flag_bitsILi16EEENSU_INS5_IJNSA_ILi8EEESH_EEENS5_IJSH_SB_EEEEEEEvNS4_8identityES13_S1D_vS1E_EENS_8epilogue10collective6detail29Sm90TmaWarpSpecializedAdapterINS1H_15DefaultEpilogueISJ_SK_SK_NS1G_6thread17LinearCombinationISJ_Li1EffLNS1L_9ScaleType4KindE0ELNS_15FloatRoundStyleE2ESJ_EENS1_15EpilogueDefaultEEEEEvvEEEEvNT_6ParamsE,"a",@progbits
	.sectionflags	@""
	.align	4
.nv.constant0._ZN7cutlass13device_kernelINS_4gemm6kernel13GemmUniversalIN4cute5tupleIJiiiiEEENS1_10collective13CollectiveMmaINS1_34MainloopSm90TmaGmmaWarpSpecializedILi12ENS5_IJNS4_1CILi1EEESB_SB_EEENS1_35KernelTmaWarpSpecializedCooperativeEEENS5_IJNSA_ILi128EEENSA_ILi160EEENSA_ILi32EEEEEENS_10bfloat16_tENS5_IJlSB_lEEESJ_SK_NS4_8TiledMMAINS4_8MMA_AtomIJNS4_4SM904GMMA27MMA_64x32x16_F32BF16BF16_SSILNSO_5MajorE0ELSQ_0ELNSO_7ScaleInE1ELSR_1EEEEEENS4_6LayoutINS5_IJNSA_ILi2EEESB_SB_EEENS5_IJSB_NSA_ILi0EEESX_EEEEENS5_IJNS4_10UnderscoreES10_S10_EEEEENS4_13SM90_TMA_LOADENS4_14ComposedLayoutINS4_7SwizzleILi2ELi4ELi3EEENS4_18smem_ptr_flag_bitsILi16EEENSU_INS5_IJNSA_ILi8EEESH_EEENS5_IJSH_SB_EEEEEEEvNS4_8identityES13_S1D_vS1E_EENS_8epilogue10collective6detail29Sm90TmaWarpSpecializedAdapterINS1H_15DefaultEpilogueISJ_SK_SK_NS1G_6thread17LinearCombinationISJ_Li1EffLNS1L_9ScaleType4KindE0ELNS_15FloatRoundStyleE2ESJ_EENS1_15EpilogueDefaultEEEEEvvEEEEvNT_6ParamsE:
	.zero		1664


//--------------------- SYMBOLS --------------------------

	.type		.nv.reservedSmem.offset0,@object
	.size		.nv.reservedSmem.offset0,0x4
	.type		__assertfail,@function
